//
// Generated by NVIDIA NVVM Compiler
//
// Compiler Build ID: CL-36424714
// Cuda compilation tools, release 13.0, V13.0.88
// Based on NVVM 20.0.0
//

.version 9.0
.target sm_100
.address_size 64

	// .globl	_Z17convolutionRowGPUPfS_S_i

.visible .entry _Z17convolutionRowGPUPfS_S_i(
	.param .u64 .ptr .align 1 _Z17convolutionRowGPUPfS_S_i_param_0,
	.param .u64 .ptr .align 1 _Z17convolutionRowGPUPfS_S_i_param_1,
	.param .u64 .ptr .align 1 _Z17convolutionRowGPUPfS_S_i_param_2,
	.param .u32 _Z17convolutionRowGPUPfS_S_i_param_3
)
{
	.reg .pred 	%p<22>;
	.reg .b32 	%r<75>;
	.reg .b32 	%f<87>;
	.reg .b64 	%rd<47>;

	ld.param.u64 	%rd6, [_Z17convolutionRowGPUPfS_S_i_param_0];
	ld.param.u64 	%rd7, [_Z17convolutionRowGPUPfS_S_i_param_1];
	ld.param.u64 	%rd8, [_Z17convolutionRowGPUPfS_S_i_param_2];
	ld.param.u32 	%r28, [_Z17convolutionRowGPUPfS_S_i_param_3];
	cvta.to.global.u64 	%rd1, %rd8;
	cvta.to.global.u64 	%rd2, %rd7;
	mov.u32 	%r29, %tid.y;
	mov.u32 	%r1, %ntid.x;
	mov.u32 	%r2, %tid.x;
	mad.lo.s32 	%r3, %r29, %r1, %r2;
	setp.lt.s32 	%p1, %r28, 0;
	mov.f32 	%f82, 0f00000000;
	@%p1 bra 	$L__BB0_39;
	neg.s32 	%r73, %r28;
	setp.lt.u32 	%p2, %r28, 4;
	mov.f32 	%f82, 0f00000000;
	@%p2 bra 	$L__BB0_21;
	shl.b32 	%r68, %r28, 1;
	sub.s32 	%r71, 3, %r28;
	and.b32  	%r30, %r68, -8;
	neg.s32 	%r70, %r30;
	sub.s32 	%r69, %r3, %r28;
	sub.s32 	%r67, %r2, %r28;
	mov.f32 	%f82, 0f00000000;
$L__BB0_3:
	.pragma "nounroll";
	setp.ge.u32 	%p3, %r67, %r1;
	mul.wide.s32 	%rd9, %r68, 4;
	add.s64 	%rd3, %rd1, %rd9;
	@%p3 bra 	$L__BB0_5;
	mul.wide.u32 	%rd10, %r69, 4;
	add.s64 	%rd11, %rd2, %rd10;
	ld.global.f32 	%f38, [%rd11];
	ld.global.f32 	%f39, [%rd3];
	fma.rn.f32 	%f82, %f38, %f39, %f82;
$L__BB0_5:
	add.s32 	%r31, %r67, 1;
	setp.ge.u32 	%p4, %r31, %r1;
	@%p4 bra 	$L__BB0_7;
	add.s32 	%r32, %r69, 1;
	mul.wide.u32 	%rd12, %r32, 4;
	add.s64 	%rd13, %rd2, %rd12;
	ld.global.f32 	%f40, [%rd13];
	ld.global.f32 	%f41, [%rd3+-4];
	fma.rn.f32 	%f82, %f40, %f41, %f82;
$L__BB0_7:
	add.s32 	%r33, %r67, 2;
	setp.ge.u32 	%p5, %r33, %r1;
	@%p5 bra 	$L__BB0_9;
	add.s32 	%r34, %r69, 2;
	mul.wide.u32 	%rd14, %r34, 4;
	add.s64 	%rd15, %rd2, %rd14;
	ld.global.f32 	%f42, [%rd15];
	ld.global.f32 	%f43, [%rd3+-8];
	fma.rn.f32 	%f82, %f42, %f43, %f82;
$L__BB0_9:
	add.s32 	%r35, %r67, 3;
	setp.ge.u32 	%p6, %r35, %r1;
	@%p6 bra 	$L__BB0_11;
	add.s32 	%r36, %r69, 3;
	mul.wide.u32 	%rd16, %r36, 4;
	add.s64 	%rd17, %rd2, %rd16;
	ld.global.f32 	%f44, [%rd17];
	ld.global.f32 	%f45, [%rd3+-12];
	fma.rn.f32 	%f82, %f44, %f45, %f82;
$L__BB0_11:
	add.s32 	%r37, %r67, 4;
	setp.ge.u32 	%p7, %r37, %r1;
	@%p7 bra 	$L__BB0_13;
	add.s32 	%r38, %r69, 4;
	mul.wide.u32 	%rd18, %r38, 4;
	add.s64 	%rd19, %rd2, %rd18;
	ld.global.f32 	%f46, [%rd19];
	ld.global.f32 	%f47, [%rd3+-16];
	fma.rn.f32 	%f82, %f46, %f47, %f82;
$L__BB0_13:
	add.s32 	%r39, %r67, 5;
	setp.ge.u32 	%p8, %r39, %r1;
	@%p8 bra 	$L__BB0_15;
	add.s32 	%r40, %r69, 5;
	mul.wide.u32 	%rd20, %r40, 4;
	add.s64 	%rd21, %rd2, %rd20;
	ld.global.f32 	%f48, [%rd21];
	ld.global.f32 	%f49, [%rd3+-20];
	fma.rn.f32 	%f82, %f48, %f49, %f82;
$L__BB0_15:
	add.s32 	%r41, %r67, 6;
	setp.ge.u32 	%p9, %r41, %r1;
	@%p9 bra 	$L__BB0_17;
	add.s32 	%r42, %r69, 6;
	mul.wide.u32 	%rd22, %r42, 4;
	add.s64 	%rd23, %rd2, %rd22;
	ld.global.f32 	%f50, [%rd23];
	ld.global.f32 	%f51, [%rd3+-24];
	fma.rn.f32 	%f82, %f50, %f51, %f82;
$L__BB0_17:
	add.s32 	%r43, %r67, 7;
	setp.ge.u32 	%p10, %r43, %r1;
	@%p10 bra 	$L__BB0_19;
	add.s32 	%r44, %r69, 7;
	mul.wide.u32 	%rd24, %r44, 4;
	add.s64 	%rd25, %rd2, %rd24;
	ld.global.f32 	%f52, [%rd25];
	ld.global.f32 	%f53, [%rd3+-28];
	fma.rn.f32 	%f82, %f52, %f53, %f82;
$L__BB0_19:
	add.s32 	%r71, %r71, 8;
	add.s32 	%r70, %r70, 8;
	add.s32 	%r69, %r69, 8;
	add.s32 	%r68, %r68, -8;
	add.s32 	%r67, %r67, 8;
	setp.ne.s32 	%p11, %r70, 0;
	@%p11 bra 	$L__BB0_3;
	add.s32 	%r73, %r71, -3;
$L__BB0_21:
	shl.b32 	%r45, %r28, 1;
	and.b32  	%r46, %r45, 6;
	setp.lt.u32 	%p12, %r46, 3;
	@%p12 bra 	$L__BB0_31;
	add.s32 	%r22, %r73, %r2;
	setp.ge.u32 	%p13, %r22, %r1;
	sub.s32 	%r47, %r28, %r73;
	mul.wide.s32 	%rd26, %r47, 4;
	add.s64 	%rd4, %rd1, %rd26;
	@%p13 bra 	$L__BB0_24;
	add.s32 	%r48, %r3, %r73;
	mul.wide.u32 	%rd27, %r48, 4;
	add.s64 	%rd28, %rd2, %rd27;
	ld.global.f32 	%f54, [%rd28];
	ld.global.f32 	%f55, [%rd4];
	fma.rn.f32 	%f82, %f54, %f55, %f82;
$L__BB0_24:
	add.s32 	%r49, %r22, 1;
	setp.ge.u32 	%p14, %r49, %r1;
	@%p14 bra 	$L__BB0_26;
	add.s32 	%r50, %r73, %r3;
	add.s32 	%r51, %r50, 1;
	mul.wide.u32 	%rd29, %r51, 4;
	add.s64 	%rd30, %rd2, %rd29;
	ld.global.f32 	%f56, [%rd30];
	ld.global.f32 	%f57, [%rd4+-4];
	fma.rn.f32 	%f82, %f56, %f57, %f82;
$L__BB0_26:
	add.s32 	%r52, %r22, 2;
	setp.ge.u32 	%p15, %r52, %r1;
	@%p15 bra 	$L__BB0_28;
	add.s32 	%r53, %r73, %r3;
	add.s32 	%r54, %r53, 2;
	mul.wide.u32 	%rd31, %r54, 4;
	add.s64 	%rd32, %rd2, %rd31;
	ld.global.f32 	%f58, [%rd32];
	ld.global.f32 	%f59, [%rd4+-8];
	fma.rn.f32 	%f82, %f58, %f59, %f82;
$L__BB0_28:
	add.s32 	%r55, %r22, 3;
	setp.ge.u32 	%p16, %r55, %r1;
	@%p16 bra 	$L__BB0_30;
	add.s32 	%r56, %r73, %r3;
	add.s32 	%r57, %r56, 3;
	mul.wide.u32 	%rd33, %r57, 4;
	add.s64 	%rd34, %rd2, %rd33;
	ld.global.f32 	%f60, [%rd34];
	ld.global.f32 	%f61, [%rd4+-12];
	fma.rn.f32 	%f82, %f60, %f61, %f82;
$L__BB0_30:
	add.s32 	%r73, %r73, 4;
$L__BB0_31:
	and.b32  	%r58, %r28, 1;
	setp.eq.b32 	%p17, %r58, 1;
	not.pred 	%p18, %p17;
	@%p18 bra 	$L__BB0_37;
	add.s32 	%r25, %r73, %r2;
	setp.ge.u32 	%p19, %r25, %r1;
	sub.s32 	%r59, %r28, %r73;
	mul.wide.s32 	%rd35, %r59, 4;
	add.s64 	%rd5, %rd1, %rd35;
	@%p19 bra 	$L__BB0_34;
	add.s32 	%r60, %r3, %r73;
	mul.wide.u32 	%rd36, %r60, 4;
	add.s64 	%rd37, %rd2, %rd36;
	ld.global.f32 	%f62, [%rd37];
	ld.global.f32 	%f63, [%rd5];
	fma.rn.f32 	%f82, %f62, %f63, %f82;
$L__BB0_34:
	add.s32 	%r61, %r25, 1;
	setp.ge.u32 	%p20, %r61, %r1;
	@%p20 bra 	$L__BB0_36;
	add.s32 	%r62, %r73, %r3;
	add.s32 	%r63, %r62, 1;
	mul.wide.u32 	%rd38, %r63, 4;
	add.s64 	%rd39, %rd2, %rd38;
	ld.global.f32 	%f64, [%rd39];
	ld.global.f32 	%f65, [%rd5+-4];
	fma.rn.f32 	%f82, %f64, %f65, %f82;
$L__BB0_36:
	add.s32 	%r73, %r73, 2;
$L__BB0_37:
	add.s32 	%r64, %r73, %r2;
	setp.ge.u32 	%p21, %r64, %r1;
	@%p21 bra 	$L__BB0_39;
	add.s32 	%r65, %r3, %r73;
	mul.wide.u32 	%rd40, %r65, 4;
	add.s64 	%rd41, %rd2, %rd40;
	ld.global.f32 	%f66, [%rd41];
	sub.s32 	%r66, %r28, %r73;
	mul.wide.s32 	%rd42, %r66, 4;
	add.s64 	%rd43, %rd1, %rd42;
	ld.global.f32 	%f67, [%rd43];
	fma.rn.f32 	%f82, %f66, %f67, %f82;
$L__BB0_39:
	cvta.to.global.u64 	%rd44, %rd6;
	mul.wide.u32 	%rd45, %r3, 4;
	add.s64 	%rd46, %rd44, %rd45;
	st.global.f32 	[%rd46], %f82;
	ret;

}
	// .globl	_Z20convolutionColumnGPUPfS_S_i
.visible .entry _Z20convolutionColumnGPUPfS_S_i(
	.param .u64 .ptr .align 1 _Z20convolutionColumnGPUPfS_S_i_param_0,
	.param .u64 .ptr .align 1 _Z20convolutionColumnGPUPfS_S_i_param_1,
	.param .u64 .ptr .align 1 _Z20convolutionColumnGPUPfS_S_i_param_2,
	.param .u32 _Z20convolutionColumnGPUPfS_S_i_param_3
)
{
	.reg .pred 	%p<22>;
	.reg .b32 	%r<102>;
	.reg .b32 	%f<87>;
	.reg .b64 	%rd<47>;

	ld.param.u64 	%rd6, [_Z20convolutionColumnGPUPfS_S_i_param_0];
	ld.param.u64 	%rd7, [_Z20convolutionColumnGPUPfS_S_i_param_1];
	ld.param.u64 	%rd8, [_Z20convolutionColumnGPUPfS_S_i_param_2];
	ld.param.u32 	%r56, [_Z20convolutionColumnGPUPfS_S_i_param_3];
	cvta.to.global.u64 	%rd1, %rd8;
	cvta.to.global.u64 	%rd2, %rd7;
	mov.u32 	%r1, %tid.y;
	mov.u32 	%r2, %ntid.x;
	mov.u32 	%r3, %tid.x;
	setp.lt.s32 	%p1, %r56, 0;
	mov.f32 	%f82, 0f00000000;
	@%p1 bra 	$L__BB1_39;
	neg.s32 	%r100, %r56;
	mov.u32 	%r5, %ntid.y;
	setp.lt.u32 	%p2, %r56, 4;
	mov.f32 	%f82, 0f00000000;
	@%p2 bra 	$L__BB1_21;
	shl.b32 	%r96, %r56, 1;
	sub.s32 	%r98, 3, %r56;
	and.b32  	%r57, %r96, -8;
	neg.s32 	%r97, %r57;
	sub.s32 	%r95, %r1, %r56;
	mul.lo.s32 	%r58, %r2, %r95;
	add.s32 	%r59, %r58, %r2;
	add.s32 	%r94, %r3, %r59;
	shl.b32 	%r11, %r2, 3;
	add.s32 	%r60, %r95, 2;
	mad.lo.s32 	%r93, %r2, %r60, %r3;
	add.s32 	%r61, %r95, 3;
	mad.lo.s32 	%r92, %r2, %r61, %r3;
	add.s32 	%r62, %r95, 4;
	mad.lo.s32 	%r91, %r2, %r62, %r3;
	add.s32 	%r63, %r95, 5;
	mad.lo.s32 	%r90, %r2, %r63, %r3;
	add.s32 	%r64, %r95, 6;
	mad.lo.s32 	%r89, %r2, %r64, %r3;
	add.s32 	%r65, %r95, 7;
	mad.lo.s32 	%r88, %r2, %r65, %r3;
	add.s32 	%r87, %r3, %r58;
	mov.f32 	%f82, 0f00000000;
$L__BB1_3:
	.pragma "nounroll";
	setp.ge.u32 	%p3, %r95, %r5;
	mul.wide.s32 	%rd9, %r96, 4;
	add.s64 	%rd3, %rd1, %rd9;
	@%p3 bra 	$L__BB1_5;
	mul.wide.u32 	%rd10, %r87, 4;
	add.s64 	%rd11, %rd2, %rd10;
	ld.global.f32 	%f38, [%rd11];
	ld.global.f32 	%f39, [%rd3];
	fma.rn.f32 	%f82, %f38, %f39, %f82;
$L__BB1_5:
	add.s32 	%r66, %r95, 1;
	setp.ge.u32 	%p4, %r66, %r5;
	@%p4 bra 	$L__BB1_7;
	mul.wide.u32 	%rd12, %r94, 4;
	add.s64 	%rd13, %rd2, %rd12;
	ld.global.f32 	%f40, [%rd13];
	ld.global.f32 	%f41, [%rd3+-4];
	fma.rn.f32 	%f82, %f40, %f41, %f82;
$L__BB1_7:
	add.s32 	%r67, %r95, 2;
	setp.ge.u32 	%p5, %r67, %r5;
	@%p5 bra 	$L__BB1_9;
	mul.wide.u32 	%rd14, %r93, 4;
	add.s64 	%rd15, %rd2, %rd14;
	ld.global.f32 	%f42, [%rd15];
	ld.global.f32 	%f43, [%rd3+-8];
	fma.rn.f32 	%f82, %f42, %f43, %f82;
$L__BB1_9:
	add.s32 	%r68, %r95, 3;
	setp.ge.u32 	%p6, %r68, %r5;
	@%p6 bra 	$L__BB1_11;
	mul.wide.u32 	%rd16, %r92, 4;
	add.s64 	%rd17, %rd2, %rd16;
	ld.global.f32 	%f44, [%rd17];
	ld.global.f32 	%f45, [%rd3+-12];
	fma.rn.f32 	%f82, %f44, %f45, %f82;
$L__BB1_11:
	add.s32 	%r69, %r95, 4;
	setp.ge.u32 	%p7, %r69, %r5;
	@%p7 bra 	$L__BB1_13;
	mul.wide.u32 	%rd18, %r91, 4;
	add.s64 	%rd19, %rd2, %rd18;
	ld.global.f32 	%f46, [%rd19];
	ld.global.f32 	%f47, [%rd3+-16];
	fma.rn.f32 	%f82, %f46, %f47, %f82;
$L__BB1_13:
	add.s32 	%r70, %r95, 5;
	setp.ge.u32 	%p8, %r70, %r5;
	@%p8 bra 	$L__BB1_15;
	mul.wide.u32 	%rd20, %r90, 4;
	add.s64 	%rd21, %rd2, %rd20;
	ld.global.f32 	%f48, [%rd21];
	ld.global.f32 	%f49, [%rd3+-20];
	fma.rn.f32 	%f82, %f48, %f49, %f82;
$L__BB1_15:
	add.s32 	%r71, %r95, 6;
	setp.ge.u32 	%p9, %r71, %r5;
	@%p9 bra 	$L__BB1_17;
	mul.wide.u32 	%rd22, %r89, 4;
	add.s64 	%rd23, %rd2, %rd22;
	ld.global.f32 	%f50, [%rd23];
	ld.global.f32 	%f51, [%rd3+-24];
	fma.rn.f32 	%f82, %f50, %f51, %f82;
$L__BB1_17:
	add.s32 	%r72, %r95, 7;
	setp.ge.u32 	%p10, %r72, %r5;
	@%p10 bra 	$L__BB1_19;
	mul.wide.u32 	%rd24, %r88, 4;
	add.s64 	%rd25, %rd2, %rd24;
	ld.global.f32 	%f52, [%rd25];
	ld.global.f32 	%f53, [%rd3+-28];
	fma.rn.f32 	%f82, %f52, %f53, %f82;
$L__BB1_19:
	add.s32 	%r98, %r98, 8;
	add.s32 	%r97, %r97, 8;
	add.s32 	%r96, %r96, -8;
	add.s32 	%r95, %r95, 8;
	add.s32 	%r94, %r94, %r11;
	add.s32 	%r93, %r93, %r11;
	add.s32 	%r92, %r92, %r11;
	add.s32 	%r91, %r91, %r11;
	add.s32 	%r90, %r90, %r11;
	add.s32 	%r89, %r89, %r11;
	add.s32 	%r88, %r88, %r11;
	add.s32 	%r87, %r87, %r11;
	setp.ne.s32 	%p11, %r97, 0;
	@%p11 bra 	$L__BB1_3;
	add.s32 	%r100, %r98, -3;
$L__BB1_21:
	shl.b32 	%r73, %r56, 1;
	and.b32  	%r74, %r73, 6;
	setp.lt.u32 	%p12, %r74, 3;
	@%p12 bra 	$L__BB1_31;
	add.s32 	%r45, %r100, %r1;
	setp.ge.u32 	%p13, %r45, %r5;
	sub.s32 	%r75, %r56, %r100;
	mul.wide.s32 	%rd26, %r75, 4;
	add.s64 	%rd4, %rd1, %rd26;
	@%p13 bra 	$L__BB1_24;
	mad.lo.s32 	%r76, %r45, %r2, %r3;
	mul.wide.u32 	%rd27, %r76, 4;
	add.s64 	%rd28, %rd2, %rd27;
	ld.global.f32 	%f54, [%rd28];
	ld.global.f32 	%f55, [%rd4];
	fma.rn.f32 	%f82, %f54, %f55, %f82;
$L__BB1_24:
	add.s32 	%r46, %r45, 1;
	setp.ge.u32 	%p14, %r46, %r5;
	@%p14 bra 	$L__BB1_26;
	mad.lo.s32 	%r77, %r46, %r2, %r3;
	mul.wide.u32 	%rd29, %r77, 4;
	add.s64 	%rd30, %rd2, %rd29;
	ld.global.f32 	%f56, [%rd30];
	ld.global.f32 	%f57, [%rd4+-4];
	fma.rn.f32 	%f82, %f56, %f57, %f82;
$L__BB1_26:
	add.s32 	%r47, %r45, 2;
	setp.ge.u32 	%p15, %r47, %r5;
	@%p15 bra 	$L__BB1_28;
	mad.lo.s32 	%r78, %r47, %r2, %r3;
	mul.wide.u32 	%rd31, %r78, 4;
	add.s64 	%rd32, %rd2, %rd31;
	ld.global.f32 	%f58, [%rd32];
	ld.global.f32 	%f59, [%rd4+-8];
	fma.rn.f32 	%f82, %f58, %f59, %f82;
$L__BB1_28:
	add.s32 	%r48, %r45, 3;
	setp.ge.u32 	%p16, %r48, %r5;
	@%p16 bra 	$L__BB1_30;
	mad.lo.s32 	%r79, %r48, %r2, %r3;
	mul.wide.u32 	%rd33, %r79, 4;
	add.s64 	%rd34, %rd2, %rd33;
	ld.global.f32 	%f60, [%rd34];
	ld.global.f32 	%f61, [%rd4+-12];
	fma.rn.f32 	%f82, %f60, %f61, %f82;
$L__BB1_30:
	add.s32 	%r100, %r100, 4;
$L__BB1_31:
	and.b32  	%r80, %r56, 1;
	setp.eq.b32 	%p17, %r80, 1;
	not.pred 	%p18, %p17;
	@%p18 bra 	$L__BB1_37;
	add.s32 	%r51, %r100, %r1;
	setp.ge.u32 	%p19, %r51, %r5;
	sub.s32 	%r81, %r56, %r100;
	mul.wide.s32 	%rd35, %r81, 4;
	add.s64 	%rd5, %rd1, %rd35;
	@%p19 bra 	$L__BB1_34;
	mad.lo.s32 	%r82, %r51, %r2, %r3;
	mul.wide.u32 	%rd36, %r82, 4;
	add.s64 	%rd37, %rd2, %rd36;
	ld.global.f32 	%f62, [%rd37];
	ld.global.f32 	%f63, [%rd5];
	fma.rn.f32 	%f82, %f62, %f63, %f82;
$L__BB1_34:
	add.s32 	%r52, %r51, 1;
	setp.ge.u32 	%p20, %r52, %r5;
	@%p20 bra 	$L__BB1_36;
	mad.lo.s32 	%r83, %r52, %r2, %r3;
	mul.wide.u32 	%rd38, %r83, 4;
	add.s64 	%rd39, %rd2, %rd38;
	ld.global.f32 	%f64, [%rd39];
	ld.global.f32 	%f65, [%rd5+-4];
	fma.rn.f32 	%f82, %f64, %f65, %f82;
$L__BB1_36:
	add.s32 	%r100, %r100, 2;
$L__BB1_37:
	add.s32 	%r55, %r100, %r1;
	setp.ge.u32 	%p21, %r55, %r5;
	@%p21 bra 	$L__BB1_39;
	mad.lo.s32 	%r84, %r55, %r2, %r3;
	mul.wide.u32 	%rd40, %r84, 4;
	add.s64 	%rd41, %rd2, %rd40;
	ld.global.f32 	%f66, [%rd41];
	sub.s32 	%r85, %r56, %r100;
	mul.wide.s32 	%rd42, %r85, 4;
	add.s64 	%rd43, %rd1, %rd42;
	ld.global.f32 	%f67, [%rd43];
	fma.rn.f32 	%f82, %f66, %f67, %f82;
$L__BB1_39:
	cvta.to.global.u64 	%rd44, %rd6;
	mad.lo.s32 	%r86, %r1, %r2, %r3;
	mul.wide.u32 	%rd45, %r86, 4;
	add.s64 	%rd46, %rd44, %rd45;
	st.global.f32 	[%rd46], %f82;
	ret;

}


// ===== COMPILED SASS (sm_100) =====

	.target	sm_100

	.elftype	@"ET_EXEC"


//--------------------- .note.nv.tkinfo           --------------------------
	.section	.note.nv.tkinfo,"",@"SHT_NOTE"
	.sectionflags	@"SHF_NOTE_NV_TKINFO"
	.tkinfo
        /*0018*/ 	.word	0x00000002
        /*0030*/ 	.string	""
        /*0030*/ 	.string	"ptxas"
        /*0030*/ 	.string	"Cuda compilation tools, release 13.0, V13.0.88"
        /*0030*/ 	.string	"Build cuda_13.0.r13.0/compiler.36424714_0"
        /*0030*/ 	.string	"-arch sm_100 -m 64 "



//--------------------- .note.nv.cuinfo           --------------------------
	.section	.note.nv.cuinfo,"",@"SHT_NOTE"
	.sectionflags	@"SHF_NOTE_NV_CUINFO"
        /*0018*/ 	.short	0x0002
        /*001a*/ 	.short	0x0064
        /*001c*/ 	.short	0x0082
	.zero		2


//--------------------- .nv.info                  --------------------------
	.section	.nv.info,"",@"SHT_CUDA_INFO"
	.align	4


	//----- nvinfo : EIATTR_REGCOUNT
	.align		4
        /*0000*/ 	.byte	0x04, 0x2f
        /*0002*/ 	.short	(.L_1 - .L_0)
	.align		4
.L_0:
        /*0004*/ 	.word	index@(_Z17convolutionRowGPUPfS_S_i)
        /*0008*/ 	.word	0x00000020


	//----- nvinfo : EIATTR_FRAME_SIZE
	.align		4
.L_1:
        /*000c*/ 	.byte	0x04, 0x11
        /*000e*/ 	.short	(.L_3 - .L_2)
	.align		4
.L_2:
        /*0010*/ 	.word	index@(_Z17convolutionRowGPUPfS_S_i)
        /*0014*/ 	.word	0x00000000


	//----- nvinfo : EIATTR_REGCOUNT
	.align		4
.L_3:
        /*0018*/ 	.byte	0x04, 0x2f
        /*001a*/ 	.short	(.L_5 - .L_4)
	.align		4
.L_4:
        /*001c*/ 	.word	index@(_Z20convolutionColumnGPUPfS_S_i)
        /*0020*/ 	.word	0x00000020


	//----- nvinfo : EIATTR_FRAME_SIZE
	.align		4
.L_5:
        /*0024*/ 	.byte	0x04, 0x11
        /*0026*/ 	.short	(.L_7 - .L_6)
	.align		4
.L_6:
        /*0028*/ 	.word	index@(_Z20convolutionColumnGPUPfS_S_i)
        /*002c*/ 	.word	0x00000000


	//----- nvinfo : EIATTR_MIN_STACK_SIZE
	.align		4
.L_7:
        /*0030*/ 	.byte	0x04, 0x12
        /*0032*/ 	.short	(.L_9 - .L_8)
	.align		4
.L_8:
        /*0034*/ 	.word	index@(_Z20convolutionColumnGPUPfS_S_i)
        /*0038*/ 	.word	0x00000000


	//----- nvinfo : EIATTR_MIN_STACK_SIZE
	.align		4
.L_9:
        /*003c*/ 	.byte	0x04, 0x12
        /*003e*/ 	.short	(.L_11 - .L_10)
	.align		4
.L_10:
        /*0040*/ 	.word	index@(_Z17convolutionRowGPUPfS_S_i)
        /*0044*/ 	.word	0x00000000
.L_11:


//--------------------- .nv.compat                --------------------------
	.section	.nv.compat,"",@"SHT_CUDA_COMPAT_INFO"
	.align	4
        /*0000*/ 	.byte	0x02, 0x09, 0x00, 0x00, 0x02, 0x02, 0x01, 0x00, 0x02, 0x05, 0x05, 0x00, 0x03, 0x07, 0x01, 0x01
        /*0010*/ 	.byte	0x02, 0x03, 0x00, 0x00, 0x02, 0x06, 0x01, 0x00, 0x04, 0x0b, 0x08, 0x00, 0x09, 0x00, 0x00, 0x00
        /*0020*/ 	.byte	0x00, 0x00, 0x00, 0x00


//--------------------- .nv.info._Z20convolutionColumnGPUPfS_S_i --------------------------
	.section	.nv.info._Z20convolutionColumnGPUPfS_S_i,"",@"SHT_CUDA_INFO"
	.sectionflags	@""
	.align	4


	//----- nvinfo : EIATTR_CUDA_API_VERSION
	.align		4
        /*0000*/ 	.byte	0x04, 0x37
        /*0002*/ 	.short	(.L_13 - .L_12)
.L_12:
        /*0004*/ 	.word	0x00000082


	//----- nvinfo : EIATTR_KPARAM_INFO
	.align		4
.L_13:
        /*0008*/ 	.byte	0x04, 0x17
        /*000a*/ 	.short	(.L_15 - .L_14)
.L_14:
        /*000c*/ 	.word	0x00000000
        /*0010*/ 	.short	0x0003
        /*0012*/ 	.short	0x0018
        /*0014*/ 	.byte	0x00, 0xf0, 0x11, 0x00


	//----- nvinfo : EIATTR_KPARAM_INFO
	.align		4
.L_15:
        /*0018*/ 	.byte	0x04, 0x17
        /*001a*/ 	.short	(.L_17 - .L_16)
.L_16:
        /*001c*/ 	.word	0x00000000
        /*0020*/ 	.short	0x0002
        /*0022*/ 	.short	0x0010
        /*0024*/ 	.byte	0x00, 0xf5, 0x21, 0x00


	//----- nvinfo : EIATTR_KPARAM_INFO
	.align		4
.L_17:
        /*0028*/ 	.byte	0x04, 0x17
        /*002a*/ 	.short	(.L_19 - .L_18)
.L_18:
        /*002c*/ 	.word	0x00000000
        /*0030*/ 	.short	0x0001
        /*0032*/ 	.short	0x0008
        /*0034*/ 	.byte	0x00, 0xf5, 0x21, 0x00


	//----- nvinfo : EIATTR_KPARAM_INFO
	.align		4
.L_19:
        /*0038*/ 	.byte	0x04, 0x17
        /*003a*/ 	.short	(.L_21 - .L_20)
.L_20:
        /*003c*/ 	.word	0x00000000
        /*0040*/ 	.short	0x0000
        /*0042*/ 	.short	0x0000
        /*0044*/ 	.byte	0x00, 0xf5, 0x21, 0x00


	//----- nvinfo : EIATTR_SPARSE_MMA_MASK
	.align		4
.L_21:
        /*0048*/ 	.byte	0x03, 0x50
        /*004a*/ 	.short	0x0000


	//----- nvinfo : EIATTR_MAXREG_COUNT
	.align		4
        /*004c*/ 	.byte	0x03, 0x1b
        /*004e*/ 	.short	0x00ff


	//----- nvinfo : EIATTR_MERCURY_ISA_VERSION
	.align		4
        /*0050*/ 	.byte	0x03, 0x5f
        /*0052*/ 	.short	0x0101


	//----- nvinfo : EIATTR_VRC_CTA_INIT_COUNT
	.align		4
        /*0054*/ 	.byte	0x02, 0x4a
	.zero		1
	.zero		1


	//----- nvinfo : EIATTR_EXIT_INSTR_OFFSETS
	.align		4
        /*0058*/ 	.byte	0x04, 0x1c
        /*005a*/ 	.short	(.L_23 - .L_22)


	//   ....[0]....
.L_22:
        /*005c*/ 	.word	0x00000be0


	//----- nvinfo : EIATTR_CRS_STACK_SIZE
	.align		4
.L_23:
        /*0060*/ 	.byte	0x04, 0x1e
        /*0062*/ 	.short	(.L_25 - .L_24)
.L_24:
        /*0064*/ 	.word	0x00000000


	//----- nvinfo : EIATTR_CBANK_PARAM_SIZE
	.align		4
.L_25:
        /*0068*/ 	.byte	0x03, 0x19
        /*006a*/ 	.short	0x001c


	//----- nvinfo : EIATTR_PARAM_CBANK
	.align		4
        /*006c*/ 	.byte	0x04, 0x0a
        /*006e*/ 	.short	(.L_27 - .L_26)
	.align		4
.L_26:
        /*0070*/ 	.word	index@(.nv.constant0._Z20convolutionColumnGPUPfS_S_i)
        /*0074*/ 	.short	0x0380
        /*0076*/ 	.short	0x001c


	//----- nvinfo : EIATTR_SW_WAR
	.align		4
.L_27:
        /*0078*/ 	.byte	0x04, 0x36
        /*007a*/ 	.short	(.L_29 - .L_28)
.L_28:
        /*007c*/ 	.word	0x00000008
.L_29:


//--------------------- .nv.info._Z17convolutionRowGPUPfS_S_i --------------------------
	.section	.nv.info._Z17convolutionRowGPUPfS_S_i,"",@"SHT_CUDA_INFO"
	.sectionflags	@""
	.align	4


	//----- nvinfo : EIATTR_CUDA_API_VERSION
	.align		4
        /*0000*/ 	.byte	0x04, 0x37
        /*0002*/ 	.short	(.L_31 - .L_30)
.L_30:
        /*0004*/ 	.word	0x00000082


	//----- nvinfo : EIATTR_KPARAM_INFO
	.align		4
.L_31:
        /*0008*/ 	.byte	0x04, 0x17
        /*000a*/ 	.short	(.L_33 - .L_32)
.L_32:
        /*000c*/ 	.word	0x00000000
        /*0010*/ 	.short	0x0003
        /*0012*/ 	.short	0x0018
        /*0014*/ 	.byte	0x00, 0xf0, 0x11, 0x00


	//----- nvinfo : EIATTR_KPARAM_INFO
	.align		4
.L_33:
        /*0018*/ 	.byte	0x04, 0x17
        /*001a*/ 	.short	(.L_35 - .L_34)
.L_34:
        /*001c*/ 	.word	0x00000000
        /*0020*/ 	.short	0x0002
        /*0022*/ 	.short	0x0010
        /*0024*/ 	.byte	0x00, 0xf5, 0x21, 0x00


	//----- nvinfo : EIATTR_KPARAM_INFO
	.align		4
.L_35:
        /*0028*/ 	.byte	0x04, 0x17
        /*002a*/ 	.short	(.L_37 - .L_36)
.L_36:
        /*002c*/ 	.word	0x00000000
        /*0030*/ 	.short	0x0001
        /*0032*/ 	.short	0x0008
        /*0034*/ 	.byte	0x00, 0xf5, 0x21, 0x00


	//----- nvinfo : EIATTR_KPARAM_INFO
	.align		4
.L_37:
        /*0038*/ 	.byte	0x04, 0x17
        /*003a*/ 	.short	(.L_39 - .L_38)
.L_38:
        /*003c*/ 	.word	0x00000000
        /*0040*/ 	.short	0x0000
        /*0042*/ 	.short	0x0000
        /*0044*/ 	.byte	0x00, 0xf5, 0x21, 0x00


	//----- nvinfo : EIATTR_SPARSE_MMA_MASK
	.align		4
.L_39:
        /*0048*/ 	.byte	0x03, 0x50
        /*004a*/ 	.short	0x0000


	//----- nvinfo : EIATTR_MAXREG_COUNT
	.align		4
        /*004c*/ 	.byte	0x03, 0x1b
        /*004e*/ 	.short	0x00ff


	//----- nvinfo : EIATTR_MERCURY_ISA_VERSION
	.align		4
        /*0050*/ 	.byte	0x03, 0x5f
        /*0052*/ 	.short	0x0101


	//----- nvinfo : EIATTR_VRC_CTA_INIT_COUNT
	.align		4
        /*0054*/ 	.byte	0x02, 0x4a
	.zero		1
	.zero		1


	//----- nvinfo : EIATTR_EXIT_INSTR_OFFSETS
	.align		4
        /*0058*/ 	.byte	0x04, 0x1c
        /*005a*/ 	.short	(.L_41 - .L_40)


	//   ....[0]....
.L_40:
        /*005c*/ 	.word	0x00000b10


	//----- nvinfo : EIATTR_CRS_STACK_SIZE
	.align		4
.L_41:
        /*0060*/ 	.byte	0x04, 0x1e
        /*0062*/ 	.short	(.L_43 - .L_42)
.L_42:
        /*0064*/ 	.word	0x00000000


	//----- nvinfo : EIATTR_CBANK_PARAM_SIZE
	.align		4
.L_43:
        /*0068*/ 	.byte	0x03, 0x19
        /*006a*/ 	.short	0x001c


	//----- nvinfo : EIATTR_PARAM_CBANK
	.align		4
        /*006c*/ 	.byte	0x04, 0x0a
        /*006e*/ 	.short	(.L_45 - .L_44)
	.align		4
.L_44:
        /*0070*/ 	.word	index@(.nv.constant0._Z17convolutionRowGPUPfS_S_i)
        /*0074*/ 	.short	0x0380
        /*0076*/ 	.short	0x001c


	//----- nvinfo : EIATTR_SW_WAR
	.align		4
.L_45:
        /*0078*/ 	.byte	0x04, 0x36
        /*007a*/ 	.short	(.L_47 - .L_46)
.L_46:
        /*007c*/ 	.word	0x00000008
.L_47:


//--------------------- .nv.callgraph             --------------------------
	.section	.nv.callgraph,"",@"SHT_CUDA_CALLGRAPH"
	.align	4
	.sectionentsize	8
	.align		4
        /*0000*/ 	.word	0x00000000
	.align		4
        /*0004*/ 	.word	0xffffffff
	.align		4
        /*0008*/ 	.word	0x00000000
	.align		4
        /*000c*/ 	.word	0xfffffffe
	.align		4
        /*0010*/ 	.word	0x00000000
	.align		4
        /*0014*/ 	.word	0xfffffffd
	.align		4
        /*0018*/ 	.word	0x00000000
	.align		4
        /*001c*/ 	.word	0xfffffffc


//--------------------- .text._Z20convolutionColumnGPUPfS_S_i --------------------------
	.section	.text._Z20convolutionColumnGPUPfS_S_i,"ax",@progbits
	.align	128
        .global         _Z20convolutionColumnGPUPfS_S_i
        .type           _Z20convolutionColumnGPUPfS_S_i,@function
        .size           _Z20convolutionColumnGPUPfS_S_i,(.L_x_14 - _Z20convolutionColumnGPUPfS_S_i)
        .other          _Z20convolutionColumnGPUPfS_S_i,@"STO_CUDA_ENTRY STV_DEFAULT"
_Z20convolutionColumnGPUPfS_S_i:
.text._Z20convolutionColumnGPUPfS_S_i:
[----:B------:R-:W-:Y:S01]  /*0000*/  LDC R1, c[0x0][0x37c] ;  /* 0x0000df00ff017b82 */ /* 0x000fe20000000800 */
[----:B------:R-:W0:Y:S01]  /*0010*/  LDCU UR5, c[0x0][0x398] ;  /* 0x00007300ff0577ac */ /* 0x000e220008000800 */
[----:B------:R-:W1:Y:S06]  /*0020*/  S2R R0, SR_TID.Y ;  /* 0x0000000000007919 */ /* 0x000e6c0000002200 */
[----:B------:R-:W2:Y:S01]  /*0030*/  LDC R3, c[0x0][0x360] ;  /* 0x0000d800ff037b82 */ /* 0x000ea20000000800 */
[----:B------:R-:W-:Y:S01]  /*0040*/  HFMA2 R4, -RZ, RZ, 0, 0 ;  /* 0x00000000ff047431 */ /* 0x000fe200000001ff */
[----:B------:R-:W3:Y:S01]  /*0050*/  LDCU.64 UR8, c[0x0][0x358] ;  /* 0x00006b00ff0877ac */ /* 0x000ee20008000a00 */
[----:B------:R-:W4:Y:S01]  /*0060*/  S2R R2, SR_TID.X ;  /* 0x0000000000027919 */ /* 0x000f220000002100 */
[----:B0-----:R-:W-:-:S09]  /*0070*/  UISETP.GE.AND UP0, UPT, UR5, URZ, UPT ;  /* 0x000000ff0500728c */ /* 0x001fd2000bf06270 */
[----:B---3--:R-:W-:Y:S05]  /*0080*/  BRA.U !UP0, `(.L_x_0) ;  /* 0x0000000908c47547 */ /* 0x008fea000b800000 */
[----:B------:R-:W-:Y:S01]  /*0090*/  UISETP.GE.U32.AND UP0, UPT, UR5, 0x4, UPT ;  /* 0x000000040500788c */ /* 0x000fe2000bf06070 */
[----:B------:R-:W-:Y:S01]  /*00a0*/  MOV R4, RZ ;  /* 0x000000ff00047202 */ /* 0x000fe20000000f00 */
[----:B------:R-:W0:Y:S01]  /*00b0*/  LDCU UR7, c[0x0][0x364] ;  /* 0x00006c80ff0777ac */ /* 0x000e220008000800 */
[----:B------:R-:W-:-:S06]  /*00c0*/  UIADD3 UR4, UPT, UPT, -UR5, URZ, URZ ;  /* 0x000000ff05047290 */ /* 0x000fcc000fffe1ff */
[----:B------:R-:W-:Y:S06]  /*00d0*/  BRA.U !UP0, `(.L_x_1) ;  /* 0x0000000508787547 */ /* 0x000fec000b800000 */
[----:B------:R-:W3:Y:S01]  /*00e0*/  LDC.64 R10, c[0x0][0x390] ;  /* 0x0000e400ff0a7b82 */ /* 0x000ee20000000a00 */
[----:B-1----:R-:W-:Y:S01]  /*00f0*/  IADD3 R7, PT, PT, R0, -UR5, RZ ;  /* 0x8000000500077c10 */ /* 0x002fe2000fffe0ff */
[----:B------:R-:W-:Y:S01]  /*0100*/  USHF.L.U32 UR6, UR5, 0x1, URZ ;  /* 0x0000000105067899 */ /* 0x000fe200080006ff */
[----:B------:R-:W-:Y:S01]  /*0110*/  MOV R4, RZ ;  /* 0x000000ff00047202 */ /* 0x000fe20000000f00 */
[----:B------:R-:W-:Y:S01]  /*0120*/  UIADD3 UR5, UPT, UPT, -UR5, 0x3, URZ ;  /* 0x0000000305057890 */ /* 0x000fe2000fffe1ff */
[C---:B------:R-:W-:Y:S01]  /*0130*/  IADD3 R8, PT, PT, R7.reuse, 0x2, RZ ;  /* 0x0000000207087810 */ /* 0x040fe20007ffe0ff */
[CC--:B--2---:R-:W-:Y:S01]  /*0140*/  IMAD R9, R7.reuse, R3.reuse, R3 ;  /* 0x0000000307097224 */ /* 0x0c4fe200078e0203 */
[C---:B------:R-:W-:Y:S01]  /*0150*/  IADD3 R12, PT, PT, R7.reuse, 0x3, RZ ;  /* 0x00000003070c7810 */ /* 0x040fe20007ffe0ff */
[C---:B------:R-:W-:Y:S01]  /*0160*/  VIADD R23, R7.reuse, 0x7 ;  /* 0x0000000707177836 */ /* 0x040fe20000000000 */
[C---:B------:R-:W-:Y:S01]  /*0170*/  IADD3 R20, PT, PT, R7.reuse, 0x4, RZ ;  /* 0x0000000407147810 */ /* 0x040fe20007ffe0ff */
[----:B------:R-:W-:Y:S01]  /*0180*/  ULOP3.LUT UR4, UR6, 0xfffffff8, URZ, 0xc0, !UPT ;  /* 0xfffffff806047892 */ /* 0x000fe2000f8ec0ff */
[C---:B------:R-:W-:Y:S01]  /*0190*/  IADD3 R21, PT, PT, R7.reuse, 0x5, RZ ;  /* 0x0000000507157810 */ /* 0x040fe20007ffe0ff */
[CCC-:B----4-:R-:W-:Y:S01]  /*01a0*/  IMAD R5, R7.reuse, R3.reuse, R2.reuse ;  /* 0x0000000307057224 */ /* 0x1d0fe200078e0202 */
[----:B------:R-:W-:Y:S01]  /*01b0*/  IADD3 R22, PT, PT, R7, 0x6, RZ ;  /* 0x0000000607167810 */ /* 0x000fe20007ffe0ff */
[-CC-:B------:R-:W-:Y:S01]  /*01c0*/  IMAD R8, R8, R3.reuse, R2.reuse ;  /* 0x0000000308087224 */ /* 0x180fe200078e0202 */
[----:B------:R-:W-:Y:S01]  /*01d0*/  IADD3 R6, PT, PT, R9, R2, RZ ;  /* 0x0000000209067210 */ /* 0x000fe20007ffe0ff */
[-CC-:B------:R-:W-:Y:S01]  /*01e0*/  IMAD R9, R12, R3.reuse, R2.reuse ;  /* 0x000000030c097224 */ /* 0x180fe200078e0202 */
[----:B------:R-:W-:Y:S01]  /*01f0*/  MOV R24, UR6 ;  /* 0x0000000600187c02 */ /* 0x000fe20008000f00 */
[-CC-:B------:R-:W-:Y:S01]  /*0200*/  IMAD R20, R20, R3.reuse, R2.reuse ;  /* 0x0000000314147224 */ /* 0x180fe200078e0202 */
[----:B------:R-:W-:Y:S01]  /*0210*/  UIADD3 UR4, UPT, UPT, -UR4, URZ, URZ ;  /* 0x000000ff04047290 */ /* 0x000fe2000fffe1ff */
[----:B------:R-:W-:-:S02]  /*0220*/  IMAD R21, R21, R3, R2 ;  /* 0x0000000315157224 */ /* 0x000fc400078e0202 */
[-CC-:B------:R-:W-:Y:S02]  /*0230*/  IMAD R22, R22, R3.reuse, R2.reuse ;  /* 0x0000000316167224 */ /* 0x180fe400078e0202 */
[----:B------:R-:W-:-:S07]  /*0240*/  IMAD R23, R23, R3, R2 ;  /* 0x0000000317177224 */ /* 0x000fce00078e0202 */
.L_x_2:
[C---:B0-----:R-:W-:Y:S02]  /*0250*/  ISETP.GE.U32.AND P3, PT, R7.reuse, UR7, PT ;  /* 0x0000000707007c0c */ /* 0x041fe4000bf66070 */
[C---:B------:R-:W-:Y:S02]  /*0260*/  IADD3 R12, PT, PT, R7.reuse, 0x1, RZ ;  /* 0x00000001070c7810 */ /* 0x040fe40007ffe0ff */
[----:B------:R-:W-:Y:S02]  /*0270*/  IADD3 R13, PT, PT, R7, 0x2, RZ ;  /* 0x00000002070d7810 */ /* 0x000fe40007ffe0ff */
[----:B------:R-:W-:Y:S02]  /*0280*/  ISETP.GE.U32.AND P0, PT, R12, UR7, PT ;  /* 0x000000070c007c0c */ /* 0x000fe4000bf06070 */
[----:B------:R-:W-:Y:S02]  /*0290*/  ISETP.GE.U32.AND P1, PT, R13, UR7, PT ;  /* 0x000000070d007c0c */ /* 0x000fe4000bf26070 */
[----:B------:R-:W-:-:S03]  /*02a0*/  IADD3 R12, PT, PT, R7, 0x3, RZ ;  /* 0x00000003070c7810 */ /* 0x000fc60007ffe0ff */
[----:B------:R-:W0:Y:S01]  /*02b0*/  @!P3 LDC.64 R26, c[0x0][0x388] ;  /* 0x0000e200ff1abb82 */ /* 0x000e220000000a00 */
[----:B------:R-:W-:Y:S01]  /*02c0*/  ISETP.GE.U32.AND P2, PT, R12, UR7, PT ;  /* 0x000000070c007c0c */ /* 0x000fe2000bf46070 */
[----:B---3--:R-:W-:-:S06]  /*02d0*/  IMAD.WIDE R12, R24, 0x4, R10 ;  /* 0x00000004180c7825 */ /* 0x008fcc00078e020a */
[----:B------:R-:W1:Y:S06]  /*02e0*/  @!P0 LDC.64 R18, c[0x0][0x388] ;  /* 0x0000e200ff128b82 */ /* 0x000e6c0000000a00 */
[----:B------:R-:W2:Y:S02]  /*02f0*/  @!P2 LDG.E R28, desc[UR8][R12.64+-0xc] ;  /* 0xfffff4080c1ca981 */ /* 0x000ea4000c1e1900 */
[----:B------:R-:W3:Y:S01]  /*0300*/  @!P1 LDC.64 R16, c[0x0][0x388] ;  /* 0x0000e200ff109b82 */ /* 0x000ee20000000a00 */
[----:B0-----:R-:W-:-:S07]  /*0310*/  @!P3 IMAD.WIDE.U32 R26, R5, 0x4, R26 ;  /* 0x00000004051ab825 */ /* 0x001fce00078e001a */
[----:B------:R-:W0:Y:S01]  /*0320*/  @!P2 LDC.64 R14, c[0x0][0x388] ;  /* 0x0000e200ff0eab82 */ /* 0x000e220000000a00 */
[----:B------:R-:W4:Y:S01]  /*0330*/  @!P3 LDG.E R25, desc[UR8][R26.64] ;  /* 0x000000081a19b981 */ /* 0x000f22000c1e1900 */
[----:B-1----:R-:W-:-:S06]  /*0340*/  @!P0 IMAD.WIDE.U32 R18, R6, 0x4, R18 ;  /* 0x0000000406128825 */ /* 0x002fcc00078e0012 */
[----:B------:R-:W5:Y:S04]  /*0350*/  @!P0 LDG.E R18, desc[UR8][R18.64] ;  /* 0x0000000812128981 */ /* 0x000f68000c1e1900 */
[----:B------:R-:W4:Y:S01]  /*0360*/  @!P3 LDG.E R26, desc[UR8][R12.64] ;  /* 0x000000080c1ab981 */ /* 0x000f22000c1e1900 */
[----:B---3--:R-:W-:-:S03]  /*0370*/  @!P1 IMAD.WIDE.U32 R16, R8, 0x4, R16 ;  /* 0x0000000408109825 */ /* 0x008fc600078e0010 */
[----:B------:R-:W5:Y:S04]  /*0380*/  @!P0 LDG.E R19, desc[UR8][R12.64+-0x4] ;  /* 0xfffffc080c138981 */ /* 0x000f68000c1e1900 */
[----:B------:R-:W3:Y:S01]  /*0390*/  @!P1 LDG.E R16, desc[UR8][R16.64] ;  /* 0x0000000810109981 */ /* 0x000ee2000c1e1900 */
[----:B0-----:R-:W-:-:S05]  /*03a0*/  @!P2 IMAD.WIDE.U32 R14, R9, 0x4, R14 ;  /* 0x00000004090ea825 */ /* 0x001fca00078e000e */
[----:B------:R0:W2:Y:S04]  /*03b0*/  @!P2 LDG.E R27, desc[UR8][R14.64] ;  /* 0x000000080e1ba981 */ /* 0x0000a8000c1e1900 */
[----:B------:R-:W3:Y:S01]  /*03c0*/  @!P1 LDG.E R17, desc[UR8][R12.64+-0x8] ;  /* 0xfffff8080c119981 */ /* 0x000ee2000c1e1900 */
[----:B----4-:R-:W-:Y:S01]  /*03d0*/  @!P3 FFMA R4, R25, R26, R4 ;  /* 0x0000001a1904b223 */ /* 0x010fe20000000004 */
[C---:B------:R-:W-:Y:S01]  /*03e0*/  IADD3 R25, PT, PT, R7.reuse, 0x4, RZ ;  /* 0x0000000407197810 */ /* 0x040fe20007ffe0ff */
[----:B------:R-:W-:-:S03]  /*03f0*/  VIADD R26, R7, 0x5 ;  /* 0x00000005071a7836 */ /* 0x000fc60000000000 */
[----:B------:R-:W-:Y:S02]  /*0400*/  ISETP.GE.U32.AND P5, PT, R25, UR7, PT ;  /* 0x0000000719007c0c */ /* 0x000fe4000bfa6070 */
[----:B------:R-:W-:Y:S02]  /*0410*/  ISETP.GE.U32.AND P4, PT, R26, UR7, PT ;  /* 0x000000071a007c0c */ /* 0x000fe4000bf86070 */
[C---:B------:R-:W-:Y:S01]  /*0420*/  IADD3 R25, PT, PT, R7.reuse, 0x6, RZ ;  /* 0x0000000607197810 */ /* 0x040fe20007ffe0ff */
[----:B-----5:R-:W-:Y:S01]  /*0430*/  @!P0 FFMA R4, R18, R19, R4 ;  /* 0x0000001312048223 */ /* 0x020fe20000000004 */
[----:B------:R-:W-:Y:S02]  /*0440*/  IADD3 R18, PT, PT, R7, 0x7, RZ ;  /* 0x0000000707127810 */ /* 0x000fe40007ffe0ff */
[----:B------:R-:W-:Y:S02]  /*0450*/  ISETP.GE.U32.AND P3, PT, R25, UR7, PT ;  /* 0x0000000719007c0c */ /* 0x000fe4000bf66070 */
[----:B------:R-:W-:-:S03]  /*0460*/  ISETP.GE.U32.AND P0, PT, R18, UR7, PT ;  /* 0x0000000712007c0c */ /* 0x000fc6000bf06070 */
[----:B------:R-:W4:Y:S01]  /*0470*/  @!P5 LDG.E R25, desc[UR8][R12.64+-0x10] ;  /* 0xfffff0080c19d981 */ /* 0x000f22000c1e1900 */
[----:B---3--:R-:W-:Y:S01]  /*0480*/  @!P1 FFMA R4, R16, R17, R4 ;  /* 0x0000001110049223 */ /* 0x008fe20000000004 */
[----:B0-----:R-:W0:Y:S06]  /*0490*/  @!P4 LDC.64 R14, c[0x0][0x388] ;  /* 0x0000e200ff0ecb82 */ /* 0x001e2c0000000a00 */
[----:B------:R-:W3:Y:S02]  /*04a0*/  @!P3 LDG.E R29, desc[UR8][R12.64+-0x18] ;  /* 0xffffe8080c1db981 */ /* 0x000ee4000c1e1900 */
[----:B------:R-:W1:Y:S01]  /*04b0*/  @!P5 LDC.64 R16, c[0x0][0x388] ;  /* 0x0000e200ff10db82 */ /* 0x000e620000000a00 */
[----:B--2---:R-:W-:-:S02]  /*04c0*/  @!P2 FFMA R4, R27, R28, R4 ;  /* 0x0000001c1b04a223 */ /* 0x004fc40000000004 */
[----:B------:R-:W2:Y:S05]  /*04d0*/  @!P4 LDG.E R28, desc[UR8][R12.64+-0x14] ;  /* 0xffffec080c1cc981 */ /* 0x000eaa000c1e1900 */
[----:B------:R-:W5:Y:S08]  /*04e0*/  @!P3 LDC.64 R26, c[0x0][0x388] ;  /* 0x0000e200ff1abb82 */ /* 0x000f700000000a00 */
[----:B------:R-:W5:Y:S01]  /*04f0*/  @!P0 LDC.64 R18, c[0x0][0x388] ;  /* 0x0000e200ff128b82 */ /* 0x000f620000000a00 */
[----:B0-----:R-:W-:-:S06]  /*0500*/  @!P4 IMAD.WIDE.U32 R14, R21, 0x4, R14 ;  /* 0x00000004150ec825 */ /* 0x001fcc00078e000e */
[----:B------:R-:W2:Y:S01]  /*0510*/  @!P4 LDG.E R15, desc[UR8][R14.64] ;  /* 0x000000080e0fc981 */ /* 0x000ea2000c1e1900 */
[----:B-1----:R-:W-:-:S06]  /*0520*/  @!P5 IMAD.WIDE.U32 R16, R20, 0x4, R16 ;  /* 0x000000041410d825 */ /* 0x002fcc00078e0010 */
[----:B------:R-:W4:Y:S01]  /*0530*/  @!P5 LDG.E R17, desc[UR8][R16.64] ;  /* 0x000000081011d981 */ /* 0x000f22000c1e1900 */
[----:B-----5:R-:W-:-:S03]  /*0540*/  @!P3 IMAD.WIDE.U32 R26, R22, 0x4, R26 ;  /* 0x00000004161ab825 */ /* 0x020fc600078e001a */
[----:B------:R-:W5:Y:S04]  /*0550*/  @!P0 LDG.E R14, desc[UR8][R12.64+-0x1c] ;  /* 0xffffe4080c0e8981 */ /* 0x000f68000c1e1900 */
[----:B------:R-:W3:Y:S01]  /*0560*/  @!P3 LDG.E R27, desc[UR8][R26.64] ;  /* 0x000000081a1bb981 */ /* 0x000ee2000c1e1900 */
[----:B------:R-:W-:-:S06]  /*0570*/  @!P0 IMAD.WIDE.U32 R18, R23, 0x4, R18 ;  /* 0x0000000417128825 */ /* 0x000fcc00078e0012 */
[----:B------:R-:W5:Y:S01]  /*0580*/  @!P0 LDG.E R19, desc[UR8][R18.64] ;  /* 0x0000000812138981 */ /* 0x000f62000c1e1900 */
[----:B------:R-:W-:-:S04]  /*0590*/  UIADD3 UR4, UPT, UPT, UR4, 0x8, URZ ;  /* 0x0000000804047890 */ /* 0x000fc8000fffe0ff */
[----:B------:R-:W-:Y:S01]  /*05a0*/  UISETP.NE.AND UP0, UPT, UR4, URZ, UPT ;  /* 0x000000ff0400728c */ /* 0x000fe2000bf05270 */
[----:B------:R-:W-:Y:S01]  /*05b0*/  IADD3 R24, PT, PT, R24, -0x8, RZ ;  /* 0xfffffff818187810 */ /* 0x000fe20007ffe0ff */
[----:B------:R-:W-:Y:S01]  /*05c0*/  IMAD R9, R3, 0x8, R9 ;  /* 0x0000000803097824 */ /* 0x000fe200078e0209 */
[----:B------:R-:W-:Y:S02]  /*05d0*/  IADD3 R7, PT, PT, R7, 0x8, RZ ;  /* 0x0000000807077810 */ /* 0x000fe40007ffe0ff */
[C---:B------:R-:W-:Y:S02]  /*05e0*/  LEA R5, R3.reuse, R5, 0x3 ;  /* 0x0000000503057211 */ /* 0x040fe400078e18ff */
[C---:B------:R-:W-:Y:S02]  /*05f0*/  LEA R6, R3.reuse, R6, 0x3 ;  /* 0x0000000603067211 */ /* 0x040fe400078e18ff */
[C---:B------:R-:W-:Y:S02]  /*0600*/  LEA R8, R3.reuse, R8, 0x3 ;  /* 0x0000000803087211 */ /* 0x040fe400078e18ff */
[----:B------:R-:W-:-:S02]  /*0610*/  LEA R20, R3, R20, 0x3 ;  /* 0x0000001403147211 */ /* 0x000fc400078e18ff */
[C---:B------:R-:W-:Y:S02]  /*0620*/  LEA R21, R3.reuse, R21, 0x3 ;  /* 0x0000001503157211 */ /* 0x040fe400078e18ff */
[C---:B------:R-:W-:Y:S02]  /*0630*/  LEA R22, R3.reuse, R22, 0x3 ;  /* 0x0000001603167211 */ /* 0x040fe400078e18ff */
[----:B------:R-:W-:Y:S01]  /*0640*/  LEA R23, R3, R23, 0x3 ;  /* 0x0000001703177211 */ /* 0x000fe200078e18ff */
[----:B------:R-:W-:Y:S01]  /*0650*/  UIADD3 UR5, UPT, UPT, UR5, 0x8, URZ ;  /* 0x0000000805057890 */ /* 0x000fe2000fffe0ff */
[----:B----4-:R-:W-:-:S04]  /*0660*/  @!P5 FFMA R4, R17, R25, R4 ;  /* 0x000000191104d223 */ /* 0x010fc80000000004 */
[----:B--2---:R-:W-:-:S04]  /*0670*/  @!P4 FFMA R4, R15, R28, R4 ;  /* 0x0000001c0f04c223 */ /* 0x004fc80000000004 */
[----:B---3--:R-:W-:-:S04]  /*0680*/  @!P3 FFMA R4, R27, R29, R4 ;  /* 0x0000001d1b04b223 */ /* 0x008fc80000000004 */
[----:B-----5:R-:W-:Y:S01]  /*0690*/  @!P0 FFMA R4, R19, R14, R4 ;  /* 0x0000000e13048223 */ /* 0x020fe20000000004 */
[----:B------:R-:W-:Y:S06]  /*06a0*/  BRA.U UP0, `(.L_x_2) ;  /* 0xfffffff900e87547 */ /* 0x000fec000b83ffff */
[----:B------:R-:W-:-:S12]  /*06b0*/  UIADD3 UR4, UPT, UPT, UR5, -0x3, URZ ;  /* 0xfffffffd05047890 */ /* 0x000fd8000fffe0ff */
.L_x_1:
[----:B------:R-:W3:Y:S02]  /*06c0*/  LDC R5, c[0x0][0x398] ;  /* 0x0000e600ff057b82 */ /* 0x000ee40000000800 */
[C---:B---3--:R-:W-:Y:S02]  /*06d0*/  SHF.L.U32 R6, R5.reuse, 0x1, RZ ;  /* 0x0000000105067819 */ /* 0x048fe400000006ff */
[----:B------:R-:W-:Y:S02]  /*06e0*/  LOP3.LUT R7, R5, 0x1, RZ, 0xc0, !PT ;  /* 0x0000000105077812 */ /* 0x000fe400078ec0ff */
[----:B------:R-:W-:Y:S02]  /*06f0*/  LOP3.LUT R6, R6, 0x6, RZ, 0xc0, !PT ;  /* 0x0000000606067812 */ /* 0x000fe400078ec0ff */
[----:B------:R-:W-:Y:S02]  /*0700*/  ISETP.NE.U32.AND P4, PT, R7, 0x1, PT ;  /* 0x000000010700780c */ /* 0x000fe40003f85070 */
[----:B------:R-:W-:-:S13]  /*0710*/  ISETP.GE.U32.AND P0, PT, R6, 0x3, PT ;  /* 0x000000030600780c */ /* 0x000fda0003f06070 */
[----:B------:R-:W-:Y:S05]  /*0720*/  @!P0 BRA `(.L_x_3) ;  /* 0x0000000000908947 */ /* 0x000fea0003800000 */
[----:B-1----:R-:W-:Y:S01]  /*0730*/  IADD3 R19, PT, PT, R0, UR4, RZ ;  /* 0x0000000400137c10 */ /* 0x002fe2000fffe0ff */
[----:B------:R-:W1:Y:S01]  /*0740*/  LDC.64 R12, c[0x0][0x390] ;  /* 0x0000e400ff0c7b82 */ /* 0x000e620000000a00 */
[----:B------:R-:W-:Y:S02]  /*0750*/  IADD3 R17, PT, PT, R5, -UR4, RZ ;  /* 0x8000000405117c10 */ /* 0x000fe4000fffe0ff */
[C---:B------:R-:W-:Y:S01]  /*0760*/  IADD3 R21, PT, PT, R19.reuse, 0x1, RZ ;  /* 0x0000000113157810 */ /* 0x040fe20007ffe0ff */
[C---:B------:R-:W-:Y:S01]  /*0770*/  VIADD R18, R19.reuse, 0x2 ;  /* 0x0000000213127836 */ /* 0x040fe20000000000 */
[----:B0-----:R-:W-:Y:S02]  /*0780*/  ISETP.GE.U32.AND P0, PT, R19, UR7, PT ;  /* 0x0000000713007c0c */ /* 0x001fe4000bf06070 */
[----:B------:R-:W-:Y:S02]  /*0790*/  ISETP.GE.U32.AND P1, PT, R21, UR7, PT ;  /* 0x0000000715007c0c */ /* 0x000fe4000bf26070 */
[----:B------:R-:W-:-:S02]  /*07a0*/  ISETP.GE.U32.AND P2, PT, R18, UR7, PT ;  /* 0x0000000712007c0c */ /* 0x000fc4000bf46070 */
[----:B------:R-:W-:-:S04]  /*07b0*/  IADD3 R16, PT, PT, R19, 0x3, RZ ;  /* 0x0000000313107810 */ /* 0x000fc80007ffe0ff */
[----:B------:R-:W-:-:S03]  /*07c0*/  ISETP.GE.U32.AND P3, PT, R16, UR7, PT ;  /* 0x0000000710007c0c */ /* 0x000fc6000bf66070 */
[----:B------:R-:W0:Y:S01]  /*07d0*/  @!P0 LDC.64 R14, c[0x0][0x388] ;  /* 0x0000e200ff0e8b82 */ /* 0x000e220000000a00 */
[-CC-:B--2-4-:R-:W-:Y:S02]  /*07e0*/  @!P0 IMAD R19, R19, R3.reuse, R2.reuse ;  /* 0x0000000313138224 */ /* 0x194fe400078e0202 */
[----:B------:R-:W-:Y:S02]  /*07f0*/  @!P1 IMAD R21, R21, R3, R2 ;  /* 0x0000000315159224 */ /* 0x000fe400078e0202 */
[----:B-1----:R-:W-:-:S03]  /*0800*/  IMAD.WIDE R12, R17, 0x4, R12 ;  /* 0x00000004110c7825 */ /* 0x002fc600078e020c */
[----:B------:R-:W1:Y:S02]  /*0810*/  @!P1 LDC.64 R10, c[0x0][0x388] ;  /* 0x0000e200ff0a9b82 */ /* 0x000e640000000a00 */
[----:B------:R-:W2:Y:S06]  /*0820*/  @!P0 LDG.E R17, desc[UR8][R12.64] ;  /* 0x000000080c118981 */ /* 0x000eac000c1e1900 */
[----:B------:R-:W3:Y:S08]  /*0830*/  @!P2 LDC.64 R8, c[0x0][0x388] ;  /* 0x0000e200ff08ab82 */ /* 0x000ef00000000a00 */
[----:B------:R-:W4:Y:S01]  /*0840*/  @!P3 LDC.64 R6, c[0x0][0x388] ;  /* 0x0000e200ff06bb82 */ /* 0x000f220000000a00 */
[----:B0-----:R-:W-:-:S04]  /*0850*/  @!P0 IMAD.WIDE.U32 R14, R19, 0x4, R14 ;  /* 0x00000004130e8825 */ /* 0x001fc800078e000e */
[----:B------:R-:W-:Y:S02]  /*0860*/  @!P2 IMAD R19, R18, R3, R2 ;  /* 0x000000031213a224 */ /* 0x000fe400078e0202 */
[----:B------:R-:W2:Y:S01]  /*0870*/  @!P0 LDG.E R15, desc[UR8][R14.64] ;  /* 0x000000080e0f8981 */ /* 0x000ea2000c1e1900 */
[----:B-1----:R-:W-:-:S03]  /*0880*/  @!P1 IMAD.WIDE.U32 R10, R21, 0x4, R10 ;  /* 0x00000004150a9825 */ /* 0x002fc600078e000a */
[----:B------:R-:W5:Y:S04]  /*0890*/  @!P2 LDG.E R18, desc[UR8][R12.64+-0x8] ;  /* 0xfffff8080c12a981 */ /* 0x000f68000c1e1900 */
[----:B------:R-:W5:Y:S01]  /*08a0*/  @!P1 LDG.E R11, desc[UR8][R10.64] ;  /* 0x000000080a0b9981 */ /* 0x000f62000c1e1900 */
[----:B---3--:R-:W-:-:S04]  /*08b0*/  @!P2 IMAD.WIDE.U32 R8, R19, 0x4, R8 ;  /* 0x000000041308a825 */ /* 0x008fc800078e0008 */
[----:B------:R-:W-:Y:S02]  /*08c0*/  @!P3 IMAD R19, R16, R3, R2 ;  /* 0x000000031013b224 */ /* 0x000fe400078e0202 */
[----:B------:R-:W5:Y:S02]  /*08d0*/  @!P1 LDG.E R16, desc[UR8][R12.64+-0x4] ;  /* 0xfffffc080c109981 */ /* 0x000f64000c1e1900 */
[----:B----4-:R-:W-:Y:S02]  /*08e0*/  @!P3 IMAD.WIDE.U32 R6, R19, 0x4, R6 ;  /* 0x000000041306b825 */ /* 0x010fe400078e0006 */
[----:B------:R-:W3:Y:S04]  /*08f0*/  @!P2 LDG.E R9, desc[UR8][R8.64] ;  /* 0x000000080809a981 */ /* 0x000ee8000c1e1900 */
[----:B------:R-:W4:Y:S04]  /*0900*/  @!P3 LDG.E R19, desc[UR8][R12.64+-0xc] ;  /* 0xfffff4080c13b981 */ /* 0x000f28000c1e1900 */
[----:B------:R-:W4:Y:S01]  /*0910*/  @!P3 LDG.E R7, desc[UR8][R6.64] ;  /* 0x000000080607b981 */ /* 0x000f22000c1e1900 */
[----:B------:R-:W-:Y:S01]  /*0920*/  UIADD3 UR4, UPT, UPT, UR4, 0x4, URZ ;  /* 0x0000000404047890 */ /* 0x000fe2000fffe0ff */
[----:B--2---:R-:W-:-:S04]  /*0930*/  @!P0 FFMA R4, R15, R17, R4 ;  /* 0x000000110f048223 */ /* 0x004fc80000000004 */
[----:B-----5:R-:W-:-:S04]  /*0940*/  @!P1 FFMA R4, R11, R16, R4 ;  /* 0x000000100b049223 */ /* 0x020fc80000000004 */
[----:B---3--:R-:W-:-:S04]  /*0950*/  @!P2 FFMA R4, R9, R18, R4 ;  /* 0x000000120904a223 */ /* 0x008fc80000000004 */
[----:B----4-:R-:W-:-:S07]  /*0960*/  @!P3 FFMA R4, R7, R19, R4 ;  /* 0x000000130704b223 */ /* 0x010fce0000000004 */
.L_x_3:
[----:B------:R-:W-:Y:S05]  /*0970*/  @P4 BRA `(.L_x_4) ;  /* 0x0000000000504947 */ /* 0x000fea0003800000 */
[----:B-1----:R-:W-:Y:S01]  /*0980*/  IADD3 R13, PT, PT, R0, UR4, RZ ;  /* 0x00000004000d7c10 */ /* 0x002fe2000fffe0ff */
[----:B------:R-:W1:Y:S01]  /*0990*/  LDC.64 R6, c[0x0][0x390] ;  /* 0x0000e400ff067b82 */ /* 0x000e620000000a00 */
[----:B------:R-:W-:Y:S02]  /*09a0*/  IADD3 R15, PT, PT, R5, -UR4, RZ ;  /* 0x80000004050f7c10 */ /* 0x000fe4000fffe0ff */
[C---:B0-----:R-:W-:Y:S02]  /*09b0*/  ISETP.GE.U32.AND P0, PT, R13.reuse, UR7, PT ;  /* 0x000000070d007c0c */ /* 0x041fe4000bf06070 */
[----:B------:R-:W-:-:S04]  /*09c0*/  IADD3 R12, PT, PT, R13, 0x1, RZ ;  /* 0x000000010d0c7810 */ /* 0x000fc80007ffe0ff */
[----:B------:R-:W-:-:S07]  /*09d0*/  ISETP.GE.U32.AND P1, PT, R12, UR7, PT ;  /* 0x000000070c007c0c */ /* 0x000fce000bf26070 */
[----:B------:R-:W0:Y:S01]  /*09e0*/  @!P0 LDC.64 R10, c[0x0][0x388] ;  /* 0x0000e200ff0a8b82 */ /* 0x000e220000000a00 */
[----:B--2-4-:R-:W-:-:S07]  /*09f0*/  @!P0 IMAD R13, R13, R3, R2 ;  /* 0x000000030d0d8224 */ /* 0x014fce00078e0202 */
[----:B------:R-:W2:Y:S01]  /*0a00*/  @!P1 LDC.64 R8, c[0x0][0x388] ;  /* 0x0000e200ff089b82 */ /* 0x000ea20000000a00 */
[----:B-1----:R-:W-:-:S04]  /*0a10*/  IMAD.WIDE R6, R15, 0x4, R6 ;  /* 0x000000040f067825 */ /* 0x002fc800078e0206 */
[----:B0-----:R-:W-:-:S04]  /*0a20*/  @!P0 IMAD.WIDE.U32 R10, R13, 0x4, R10 ;  /* 0x000000040d0a8825 */ /* 0x001fc800078e000a */
[----:B------:R-:W-:Y:S02]  /*0a30*/  @!P1 IMAD R13, R12, R3, R2 ;  /* 0x000000030c0d9224 */ /* 0x000fe400078e0202 */
[----:B------:R-:W3:Y:S02]  /*0a40*/  @!P0 LDG.E R12, desc[UR8][R6.64] ;  /* 0x00000008060c8981 */ /* 0x000ee4000c1e1900 */
[----:B--2---:R-:W-:Y:S02]  /*0a50*/  @!P1 IMAD.WIDE.U32 R8, R13, 0x4, R8 ;  /* 0x000000040d089825 */ /* 0x004fe400078e0008 */
[----:B------:R-:W3:Y:S04]  /*0a60*/  @!P0 LDG.E R11, desc[UR8][R10.64] ;  /* 0x000000080a0b8981 */ /* 0x000ee8000c1e1900 */
[----:B------:R-:W2:Y:S04]  /*0a70*/  @!P1 LDG.E R13, desc[UR8][R6.64+-0x4] ;  /* 0xfffffc08060d9981 */ /* 0x000ea8000c1e1900 */
[----:B------:R-:W2:Y:S01]  /*0a80*/  @!P1 LDG.E R9, desc[UR8][R8.64] ;  /* 0x0000000808099981 */ /* 0x000ea2000c1e1900 */
[----:B------:R-:W-:Y:S01]  /*0a90*/  UIADD3 UR4, UPT, UPT, UR4, 0x2, URZ ;  /* 0x0000000204047890 */ /* 0x000fe2000fffe0ff */
[----:B---3--:R-:W-:-:S04]  /*0aa0*/  @!P0 FFMA R4, R11, R12, R4 ;  /* 0x0000000c0b048223 */ /* 0x008fc80000000004 */
[----:B--2---:R-:W-:-:S07]  /*0ab0*/  @!P1 FFMA R4, R9, R13, R4 ;  /* 0x0000000d09049223 */ /* 0x004fce0000000004 */
.L_x_4:
[----:B-1----:R-:W-:Y:S01]  /*0ac0*/  IADD3 R11, PT, PT, R0, UR4, RZ ;  /* 0x00000004000b7c10 */ /* 0x002fe2000fffe0ff */
[----:B------:R-:W-:Y:S03]  /*0ad0*/  BSSY.RECONVERGENT B0, `(.L_x_0) ;  /* 0x000000c000007945 */ /* 0x000fe60003800200 */
[----:B0-----:R-:W-:-:S13]  /*0ae0*/  ISETP.GE.U32.AND P0, PT, R11, UR7, PT ;  /* 0x000000070b007c0c */ /* 0x001fda000bf06070 */
[----:B------:R-:W-:Y:S05]  /*0af0*/  @P0 BRA `(.L_x_5) ;  /* 0x0000000000240947 */ /* 0x000fea0003800000 */
[----:B------:R-:W0:Y:S01]  /*0b00*/  LDC.64 R6, c[0x0][0x388] ;  /* 0x0000e200ff067b82 */ /* 0x000e220000000a00 */
[----:B------:R-:W-:Y:S01]  /*0b10*/  IADD3 R5, PT, PT, R5, -UR4, RZ ;  /* 0x8000000405057c10 */ /* 0x000fe2000fffe0ff */
[----:B--2-4-:R-:W-:-:S06]  /*0b20*/  IMAD R11, R11, R3, R2 ;  /* 0x000000030b0b7224 */ /* 0x014fcc00078e0202 */
[----:B------:R-:W1:Y:S01]  /*0b30*/  LDC.64 R8, c[0x0][0x390] ;  /* 0x0000e400ff087b82 */ /* 0x000e620000000a00 */
[----:B0-----:R-:W-:-:S06]  /*0b40*/  IMAD.WIDE.U32 R6, R11, 0x4, R6 ;  /* 0x000000040b067825 */ /* 0x001fcc00078e0006 */
[----:B------:R-:W2:Y:S01]  /*0b50*/  LDG.E R7, desc[UR8][R6.64] ;  /* 0x0000000806077981 */ /* 0x000ea2000c1e1900 */
[----:B-1----:R-:W-:-:S06]  /*0b60*/  IMAD.WIDE R8, R5, 0x4, R8 ;  /* 0x0000000405087825 */ /* 0x002fcc00078e0208 */
[----:B------:R-:W2:Y:S02]  /*0b70*/  LDG.E R8, desc[UR8][R8.64] ;  /* 0x0000000808087981 */ /* 0x000ea4000c1e1900 */
[----:B--2---:R-:W-:-:S07]  /*0b80*/  FFMA R4, R7, R8, R4 ;  /* 0x0000000807047223 */ /* 0x004fce0000000004 */
.L_x_5:
[----:B------:R-:W-:Y:S05]  /*0b90*/  BSYNC.RECONVERGENT B0 ;  /* 0x0000000000007941 */ /* 0x000fea0003800200 */
.L_x_0:
[----:B------:R-:W0:Y:S01]  /*0ba0*/  LDC.64 R6, c[0x0][0x380] ;  /* 0x0000e000ff067b82 */ /* 0x000e220000000a00 */
[----:B-12-4-:R-:W-:-:S04]  /*0bb0*/  IMAD R3, R0, R3, R2 ;  /* 0x0000000300037224 */ /* 0x016fc800078e0202 */
[----:B0-----:R-:W-:-:S05]  /*0bc0*/  IMAD.WIDE.U32 R2, R3, 0x4, R6 ;  /* 0x0000000403027825 */ /* 0x001fca00078e0006 */
[----:B------:R-:W-:Y:S01]  /*0bd0*/  STG.E desc[UR8][R2.64], R4 ;  /* 0x0000000402007986 */ /* 0x000fe2000c101908 */
[----:B------:R-:W-:Y:S05]  /*0be0*/  EXIT ;  /* 0x000000000000794d */ /* 0x000fea0003800000 */
.L_x_6:
[----:B------:R-:W-:-:S00]  /*0bf0*/  BRA `(.L_x_6) ;  /* 0xfffffffc00fc7947 */ /* 0x000fc0000383ffff */
[----:B------:R-:W-:-:S00]  /*0c00*/  NOP ;  /* 0x0000000000007918 */ /* 0x000fc00000000000 */
[----:B------:R-:W-:-:S00]  /*0c10*/  NOP ;  /* 0x0000000000007918 */ /* 0x000fc00000000000 */
[----:B------:R-:W-:-:S00]  /*0c20*/  NOP ;  /* 0x0000000000007918 */ /* 0x000fc00000000000 */
[----:B------:R-:W-:-:S00]  /*0c30*/  NOP ;  /* 0x0000000000007918 */ /* 0x000fc00000000000 */
[----:B------:R-:W-:-:S00]  /*0c40*/  NOP ;  /* 0x0000000000007918 */ /* 0x000fc00000000000 */
[----:B------:R-:W-:-:S00]  /*0c50*/  NOP ;  /* 0x0000000000007918 */ /* 0x000fc00000000000 */
[----:B------:R-:W-:-:S00]  /*0c60*/  NOP ;  /* 0x0000000000007918 */ /* 0x000fc00000000000 */
[----:B------:R-:W-:-:S00]  /*0c70*/  NOP ;  /* 0x0000000000007918 */ /* 0x000fc00000000000 */
.L_x_14:


//--------------------- .text._Z17convolutionRowGPUPfS_S_i --------------------------
	.section	.text._Z17convolutionRowGPUPfS_S_i,"ax",@progbits
	.align	128
        .global         _Z17convolutionRowGPUPfS_S_i
        .type           _Z17convolutionRowGPUPfS_S_i,@function
        .size           _Z17convolutionRowGPUPfS_S_i,(.L_x_15 - _Z17convolutionRowGPUPfS_S_i)
        .other          _Z17convolutionRowGPUPfS_S_i,@"STO_CUDA_ENTRY STV_DEFAULT"
_Z17convolutionRowGPUPfS_S_i:
.text._Z17convolutionRowGPUPfS_S_i:
[----:B------:R-:W-:Y:S01]  /*0000*/  LDC R1, c[0x0][0x37c] ;  /* 0x0000df00ff017b82 */ /* 0x000fe20000000800 */
[----:B------:R-:W0:Y:S01]  /*0010*/  S2R R19, SR_TID.Y ;  /* 0x0000000000137919 */ /* 0x000e220000002200 */
[----:B------:R-:W1:Y:S01]  /*0020*/  LDCU UR10, c[0x0][0x398] ;  /* 0x00007300ff0a77ac */ /* 0x000e620008000800 */
[----:B------:R-:W-:Y:S01]  /*0030*/  HFMA2 R18, -RZ, RZ, 0, 0 ;  /* 0x00000000ff127431 */ /* 0x000fe200000001ff */
[----:B------:R-:W0:Y:S01]  /*0040*/  S2R R0, SR_TID.X ;  /* 0x0000000000007919 */ /* 0x000e220000002100 */
[----:B------:R-:W0:Y:S01]  /*0050*/  LDCU UR7, c[0x0][0x360] ;  /* 0x00006c00ff0777ac */ /* 0x000e220008000800 */
[----:B------:R-:W2:Y:S01]  /*0060*/  LDCU.64 UR8, c[0x0][0x358] ;  /* 0x00006b00ff0877ac */ /* 0x000ea20008000a00 */
[----:B-1----:R-:W-:Y:S01]  /*0070*/  UISETP.GE.AND UP0, UPT, UR10, URZ, UPT ;  /* 0x000000ff0a00728c */ /* 0x002fe2000bf06270 */
[----:B0-----:R-:W-:-:S08]  /*0080*/  IMAD R19, R19, UR7, R0 ;  /* 0x0000000713137c24 */ /* 0x001fd0000f8e0200 */
[----:B--2---:R-:W-:Y:S05]  /*0090*/  BRA.U !UP0, `(.L_x_7) ;  /* 0x0000000908907547 */ /* 0x004fea000b800000 */
[----:B------:R-:W-:Y:S01]  /*00a0*/  UISETP.GE.U32.AND UP0, UPT, UR10, 0x4, UPT ;  /* 0x000000040a00788c */ /* 0x000fe2000bf06070 */
[----:B------:R-:W-:Y:S01]  /*00b0*/  MOV R18, RZ ;  /* 0x000000ff00127202 */ /* 0x000fe20000000f00 */
[----:B------:R-:W-:-:S06]  /*00c0*/  UIADD3 UR4, UPT, UPT, -UR10, URZ, URZ ;  /* 0x000000ff0a047290 */ /* 0x000fcc000fffe1ff */
[----:B------:R-:W-:Y:S01]  /*00d0*/  IMAD.U32 R22, RZ, RZ, UR4 ;  /* 0x00000004ff167e24 */ /* 0x000fe2000f8e00ff */
[----:B------:R-:W-:Y:S06]  /*00e0*/  BRA.U !UP0, `(.L_x_8) ;  /* 0x0000000508447547 */ /* 0x000fec000b800000 */
[----:B------:R-:W0:Y:S01]  /*00f0*/  LDC.64 R2, c[0x0][0x390] ;  /* 0x0000e400ff027b82 */ /* 0x000e220000000a00 */
[----:B------:R-:W-:Y:S02]  /*0100*/  USHF.L.U32 UR5, UR10, 0x1, URZ ;  /* 0x000000010a057899 */ /* 0x000fe400080006ff */
[----:B------:R-:W-:Y:S01]  /*0110*/  IADD3 R20, PT, PT, R19, -UR10, RZ ;  /* 0x8000000a13147c10 */ /* 0x000fe2000fffe0ff */
[----:B------:R-:W-:Y:S02]  /*0120*/  UIADD3 UR6, UPT, UPT, -UR10, 0x3, URZ ;  /* 0x000000030a067890 */ /* 0x000fe4000fffe1ff */
[----:B------:R-:W-:Y:S01]  /*0130*/  IADD3 R23, PT, PT, R0, -UR10, RZ ;  /* 0x8000000a00177c10 */ /* 0x000fe2000fffe0ff */
[----:B------:R-:W-:Y:S01]  /*0140*/  ULOP3.LUT UR4, UR5, 0xfffffff8, URZ, 0xc0, !UPT ;  /* 0xfffffff805047892 */ /* 0x000fe2000f8ec0ff */
[----:B------:R-:W-:Y:S01]  /*0150*/  IMAD.MOV.U32 R18, RZ, RZ, RZ ;  /* 0x000000ffff127224 */ /* 0x000fe200078e00ff */
[----:B------:R-:W-:Y:S02]  /*0160*/  MOV R21, UR5 ;  /* 0x0000000500157c02 */ /* 0x000fe40008000f00 */
[----:B------:R-:W-:Y:S01]  /*0170*/  MOV R22, UR6 ;  /* 0x0000000600167c02 */ /* 0x000fe20008000f00 */
[----:B------:R-:W-:-:S12]  /*0180*/  UIADD3 UR4, UPT, UPT, -UR4, URZ, URZ ;  /* 0x000000ff04047290 */ /* 0x000fd8000fffe1ff */
.L_x_9:
[----:B------:R-:W-:Y:S01]  /*0190*/  ISETP.GE.U32.AND P6, PT, R23, UR7, PT ;  /* 0x0000000717007c0c */ /* 0x000fe2000bfc6070 */
[----:B0-----:R-:W-:-:S12]  /*01a0*/  IMAD.WIDE R4, R21, 0x4, R2 ;  /* 0x0000000415047825 */ /* 0x001fd800078e0202 */
[----:B------:R-:W0:Y:S01]  /*01b0*/  @!P6 LDC.64 R6, c[0x0][0x388] ;  /* 0x0000e200ff06eb82 */ /* 0x000e220000000a00 */
[----:B------:R-:W2:Y:S01]  /*01c0*/  @!P6 LDG.E R11, desc[UR8][R4.64] ;  /* 0x00000008040be981 */ /* 0x000ea2000c1e1900 */
[----:B0-----:R-:W-:-:S05]  /*01d0*/  @!P6 IMAD.WIDE.U32 R6, R20, 0x4, R6 ;  /* 0x000000041406e825 */ /* 0x001fca00078e0006 */
[----:B------:R0:W2:Y:S01]  /*01e0*/  @!P6 LDG.E R25, desc[UR8][R6.64] ;  /* 0x000000080619e981 */ /* 0x0000a2000c1e1900 */
[----:B------:R-:W-:-:S05]  /*01f0*/  VIADD R8, R23, 0x1 ;  /* 0x0000000117087836 */ /* 0x000fca0000000000 */
[----:B------:R-:W-:Y:S02]  /*0200*/  ISETP.GE.U32.AND P5, PT, R8, UR7, PT ;  /* 0x0000000708007c0c */ /* 0x000fe4000bfa6070 */
[C---:B------:R-:W-:Y:S02]  /*0210*/  IADD3 R8, PT, PT, R23.reuse, 0x3, RZ ;  /* 0x0000000317087810 */ /* 0x040fe40007ffe0ff */
[C---:B------:R-:W-:Y:S02]  /*0220*/  IADD3 R9, PT, PT, R23.reuse, 0x2, RZ ;  /* 0x0000000217097810 */ /* 0x040fe40007ffe0ff */
[----:B------:R-:W-:Y:S01]  /*0230*/  ISETP.GE.U32.AND P3, PT, R8, UR7, PT ;  /* 0x0000000708007c0c */ /* 0x000fe2000bf66070 */
[----:B------:R-:W-:Y:S01]  /*0240*/  VIADD R8, R23, 0x4 ;  /* 0x0000000417087836 */ /* 0x000fe20000000000 */
[----:B------:R-:W-:-:S05]  /*0250*/  ISETP.GE.U32.AND P4, PT, R9, UR7, PT ;  /* 0x0000000709007c0c */ /* 0x000fca000bf86070 */
[----:B------:R-:W1:Y:S01]  /*0260*/  @!P5 LDC.64 R14, c[0x0][0x388] ;  /* 0x0000e200ff0edb82 */ /* 0x000e620000000a00 */
[----:B------:R-:W-:Y:S01]  /*0270*/  ISETP.GE.U32.AND P2, PT, R8, UR7, PT ;  /* 0x0000000708007c0c */ /* 0x000fe2000bf46070 */
[C---:B------:R-:W-:Y:S01]  /*0280*/  VIADD R10, R23.reuse, 0x7 ;  /* 0x00000007170a7836 */ /* 0x040fe20000000000 */
[----:B------:R-:W-:Y:S01]  /*0290*/  IADD3 R9, PT, PT, R23, 0x5, RZ ;  /* 0x0000000517097810 */ /* 0x000fe20007ffe0ff */
[----:B------:R-:W3:Y:S04]  /*02a0*/  @!P5 LDG.E R26, desc[UR8][R4.64+-0x4] ;  /* 0xfffffc08041ad981 */ /* 0x000ee8000c1e1900 */
[----:B------:R-:W4:Y:S01]  /*02b0*/  @!P3 LDC.64 R12, c[0x0][0x388] ;  /* 0x0000e200ff0cbb82 */ /* 0x000f220000000a00 */
[----:B------:R-:W-:Y:S02]  /*02c0*/  ISETP.GE.U32.AND P1, PT, R9, UR7, PT ;  /* 0x0000000709007c0c */ /* 0x000fe4000bf26070 */
[----:B0-----:R-:W-:-:S05]  /*02d0*/  IADD3 R6, PT, PT, R23, 0x6, RZ ;  /* 0x0000000617067810 */ /* 0x001fca0007ffe0ff */
[----:B------:R-:W0:Y:S01]  /*02e0*/  @!P4 LDC.64 R16, c[0x0][0x388] ;  /* 0x0000e200ff10cb82 */ /* 0x000e220000000a00 */
[----:B------:R-:W-:-:S07]  /*02f0*/  ISETP.GE.U32.AND P0, PT, R6, UR7, PT ;  /* 0x0000000706007c0c */ /* 0x000fce000bf06070 */
[----:B------:R-:W5:Y:S01]  /*0300*/  @!P2 LDC.64 R6, c[0x0][0x388] ;  /* 0x0000e200ff06ab82 */ /* 0x000f620000000a00 */
[----:B------:R-:W-:-:S07]  /*0310*/  @!P4 IADD3 R27, PT, PT, R20, 0x2, RZ ;  /* 0x00000002141bc810 */ /* 0x000fce0007ffe0ff */
[----:B------:R-:W1:Y:S01]  /*0320*/  @!P1 LDC.64 R8, c[0x0][0x388] ;  /* 0x0000e200ff089b82 */ /* 0x000e620000000a00 */
[----:B0-----:R-:W-:Y:S01]  /*0330*/  @!P4 IMAD.WIDE.U32 R16, R27, 0x4, R16 ;  /* 0x000000041b10c825 */ /* 0x001fe200078e0010 */
[C---:B------:R-:W-:Y:S02]  /*0340*/  @!P2 IADD3 R27, PT, PT, R20.reuse, 0x4, RZ ;  /* 0x00000004141ba810 */ /* 0x040fe40007ffe0ff */
[----:B------:R-:W-:-:S03]  /*0350*/  @!P1 IADD3 R29, PT, PT, R20, 0x5, RZ ;  /* 0x00000005141d9810 */ /* 0x000fc60007ffe0ff */
[----:B------:R-:W3:Y:S01]  /*0360*/  @!P4 LDG.E R17, desc[UR8][R16.64] ;  /* 0x000000081011c981 */ /* 0x000ee2000c1e1900 */
[----:B-----5:R-:W-:-:S03]  /*0370*/  @!P2 IMAD.WIDE.U32 R6, R27, 0x4, R6 ;  /* 0x000000041b06a825 */ /* 0x020fc600078e0006 */
[----:B------:R-:W5:Y:S01]  /*0380*/  @!P4 LDG.E R27, desc[UR8][R4.64+-0x8] ;  /* 0xfffff808041bc981 */ /* 0x000f62000c1e1900 */
[----:B------:R-:W-:-:S03]  /*0390*/  @!P0 VIADD R28, R20, 0x6 ;  /* 0x00000006141c8836 */ /* 0x000fc60000000000 */
[----:B------:R-:W5:Y:S01]  /*03a0*/  @!P2 LDG.E R7, desc[UR8][R6.64] ;  /* 0x000000080607a981 */ /* 0x000f62000c1e1900 */
[----:B-1----:R-:W-:-:S03]  /*03b0*/  @!P1 IMAD.WIDE.U32 R8, R29, 0x4, R8 ;  /* 0x000000041d089825 */ /* 0x002fc600078e0008 */
[----:B------:R-:W5:Y:S04]  /*03c0*/  @!P1 LDG.E R16, desc[UR8][R4.64+-0x14] ;  /* 0xffffec0804109981 */ /* 0x000f68000c1e1900 */
[----:B------:R-:W5:Y:S01]  /*03d0*/  @!P1 LDG.E R9, desc[UR8][R8.64] ;  /* 0x0000000808099981 */ /* 0x000f62000c1e1900 */
[----:B--2---:R-:W-:Y:S01]  /*03e0*/  @!P6 FFMA R18, R25, R11, R18 ;  /* 0x0000000b1912e223 */ /* 0x004fe20000000012 */
[----:B------:R-:W-:Y:S02]  /*03f0*/  ISETP.GE.U32.AND P6, PT, R10, UR7, PT ;  /* 0x000000070a007c0c */ /* 0x000fe4000bfc6070 */
[----:B------:R-:W-:Y:S01]  /*0400*/  @!P5 IADD3 R25, PT, PT, R20, 0x1, RZ ;  /* 0x000000011419d810 */ /* 0x000fe20007ffe0ff */
[----:B------:R-:W0:Y:S04]  /*0410*/  @!P0 LDC.64 R10, c[0x0][0x388] ;  /* 0x0000e200ff0a8b82 */ /* 0x000e280000000a00 */
[----:B------:R-:W-:-:S04]  /*0420*/  @!P5 IMAD.WIDE.U32 R14, R25, 0x4, R14 ;  /* 0x00000004190ed825 */ /* 0x000fc800078e000e */
[C---:B------:R-:W-:Y:S02]  /*0430*/  @!P3 VIADD R25, R20.reuse, 0x3 ;  /* 0x000000031419b836 */ /* 0x040fe40000000000 */
[----:B------:R-:W3:Y:S02]  /*0440*/  @!P5 LDG.E R15, desc[UR8][R14.64] ;  /* 0x000000080e0fd981 */ /* 0x000ee4000c1e1900 */
[----:B----4-:R-:W-:Y:S02]  /*0450*/  @!P3 IMAD.WIDE.U32 R12, R25, 0x4, R12 ;  /* 0x00000004190cb825 */ /* 0x010fe400078e000c */
[----:B------:R-:W1:Y:S04]  /*0460*/  @!P6 LDC.64 R24, c[0x0][0x388] ;  /* 0x0000e200ff18eb82 */ /* 0x000e680000000a00 */
[----:B------:R-:W2:Y:S04]  /*0470*/  @!P3 LDG.E R13, desc[UR8][R12.64] ;  /* 0x000000080c0db981 */ /* 0x000ea8000c1e1900 */
[----:B------:R-:W2:Y:S01]  /*0480*/  @!P3 LDG.E R14, desc[UR8][R4.64+-0xc] ;  /* 0xfffff408040eb981 */ /* 0x000ea2000c1e1900 */
[----:B------:R-:W-:Y:S01]  /*0490*/  @!P6 IADD3 R29, PT, PT, R20, 0x7, RZ ;  /* 0x00000007141de810 */ /* 0x000fe20007ffe0ff */
[----:B0-----:R-:W-:-:S02]  /*04a0*/  @!P0 IMAD.WIDE.U32 R10, R28, 0x4, R10 ;  /* 0x000000041c0a8825 */ /* 0x001fc400078e000a */
[----:B------:R-:W4:Y:S04]  /*04b0*/  @!P0 LDG.E R28, desc[UR8][R4.64+-0x18] ;  /* 0xffffe808041c8981 */ /* 0x000f28000c1e1900 */
[----:B------:R-:W4:Y:S04]  /*04c0*/  @!P2 LDG.E R12, desc[UR8][R4.64+-0x10] ;  /* 0xfffff008040ca981 */ /* 0x000f28000c1e1900 */
[----:B------:R-:W4:Y:S01]  /*04d0*/  @!P0 LDG.E R11, desc[UR8][R10.64] ;  /* 0x000000080a0b8981 */ /* 0x000f22000c1e1900 */
[----:B-1----:R-:W-:-:S03]  /*04e0*/  @!P6 IMAD.WIDE.U32 R24, R29, 0x4, R24 ;  /* 0x000000041d18e825 */ /* 0x002fc600078e0018 */
[----:B------:R-:W4:Y:S04]  /*04f0*/  @!P6 LDG.E R29, desc[UR8][R4.64+-0x1c] ;  /* 0xffffe408041de981 */ /* 0x000f28000c1e1900 */
[----:B------:R-:W4:Y:S01]  /*0500*/  @!P6 LDG.E R25, desc[UR8][R24.64] ;  /* 0x000000081819e981 */ /* 0x000f22000c1e1900 */
[----:B------:R-:W-:-:S04]  /*0510*/  UIADD3 UR4, UPT, UPT, UR4, 0x8, URZ ;  /* 0x0000000804047890 */ /* 0x000fc8000fffe0ff */
[----:B------:R-:W-:Y:S01]  /*0520*/  UISETP.NE.AND UP0, UPT, UR4, URZ, UPT ;  /* 0x000000ff0400728c */ /* 0x000fe2000bf05270 */
[----:B------:R-:W-:Y:S01]  /*0530*/  IADD3 R22, PT, PT, R22, 0x8, RZ ;  /* 0x0000000816167810 */ /* 0x000fe20007ffe0ff */
[----:B------:R-:W-:Y:S01]  /*0540*/  VIADD R21, R21, 0xfffffff8 ;  /* 0xfffffff815157836 */ /* 0x000fe20000000000 */
[----:B------:R-:W-:Y:S02]  /*0550*/  IADD3 R23, PT, PT, R23, 0x8, RZ ;  /* 0x0000000817177810 */ /* 0x000fe40007ffe0ff */
[----:B------:R-:W-:Y:S01]  /*0560*/  IADD3 R20, PT, PT, R20, 0x8, RZ ;  /* 0x0000000814147810 */ /* 0x000fe20007ffe0ff */
[----:B---3--:R-:W-:-:S04]  /*0570*/  @!P5 FFMA R18, R15, R26, R18 ;  /* 0x0000001a0f12d223 */ /* 0x008fc80000000012 */
[----:B-----5:R-:W-:-:S04]  /*0580*/  @!P4 FFMA R18, R17, R27, R18 ;  /* 0x0000001b1112c223 */ /* 0x020fc80000000012 */
[----:B--2---:R-:W-:-:S04]  /*0590*/  @!P3 FFMA R18, R13, R14, R18 ;  /* 0x0000000e0d12b223 */ /* 0x004fc80000000012 */
[----:B----4-:R-:W-:-:S04]  /*05a0*/  @!P2 FFMA R18, R7, R12, R18 ;  /* 0x0000000c0712a223 */ /* 0x010fc80000000012 */
[----:B------:R-:W-:-:S04]  /*05b0*/  @!P1 FFMA R18, R9, R16, R18 ;  /* 0x0000001009129223 */ /* 0x000fc80000000012 */
[----:B------:R-:W-:-:S04]  /*05c0*/  @!P0 FFMA R18, R11, R28, R18 ;  /* 0x0000001c0b128223 */ /* 0x000fc80000000012 */
[----:B------:R-:W-:Y:S01]  /*05d0*/  @!P6 FFMA R18, R25, R29, R18 ;  /* 0x0000001d1912e223 */ /* 0x000fe20000000012 */
[----:B------:R-:W-:Y:S06]  /*05e0*/  BRA.U UP0, `(.L_x_9) ;  /* 0xfffffff900e87547 */ /* 0x000fec000b83ffff */
[----:B------:R-:W-:-:S07]  /*05f0*/  VIADD R22, R22, 0xfffffffd ;  /* 0xfffffffd16167836 */ /* 0x000fce0000000000 */
.L_x_8:
[----:B------:R-:W0:Y:S02]  /*0600*/  LDCU UR6, c[0x0][0x398] ;  /* 0x00007300ff0677ac */ /* 0x000e240008000800 */
[----:B0-----:R-:W-:Y:S02]  /*0610*/  USHF.L.U32 UR4, UR6, 0x1, URZ ;  /* 0x0000000106047899 */ /* 0x001fe400080006ff */
[----:B------:R-:W-:Y:S02]  /*0620*/  ULOP3.LUT UR5, UR6, 0x1, URZ, 0xc0, !UPT ;  /* 0x0000000106057892 */ /* 0x000fe4000f8ec0ff */
[----:B------:R-:W-:Y:S02]  /*0630*/  ULOP3.LUT UR4, UR4, 0x6, URZ, 0xc0, !UPT ;  /* 0x0000000604047892 */ /* 0x000fe4000f8ec0ff */
[----:B------:R-:W-:Y:S02]  /*0640*/  UISETP.NE.U32.AND UP1, UPT, UR5, 0x1, UPT ;  /* 0x000000010500788c */ /* 0x000fe4000bf25070 */
[----:B------:R-:W-:-:S09]  /*0650*/  UISETP.GE.U32.AND UP0, UPT, UR4, 0x3, UPT ;  /* 0x000000030400788c */ /* 0x000fd2000bf06070 */
[----:B------:R-:W-:Y:S05]  /*0660*/  BRA.U !UP0, `(.L_x_10) ;  /* 0x0000000108907547 */ /* 0x000fea000b800000 */
[C---:B------:R-:W-:Y:S01]  /*0670*/  IADD3 R2, PT, PT, R22.reuse, R0, RZ ;  /* 0x0000000016027210 */ /* 0x040fe20007ffe0ff */
[----:B------:R-:W0:Y:S01]  /*0680*/  LDC.64 R6, c[0x0][0x390] ;  /* 0x0000e400ff067b82 */ /* 0x000e220000000a00 */
[----:B------:R-:W-:Y:S02]  /*0690*/  IADD3 R13, PT, PT, -R22, UR6, RZ ;  /* 0x00000006160d7c10 */ /* 0x000fe4000fffe1ff */
[C---:B------:R-:W-:Y:S01]  /*06a0*/  ISETP.GE.U32.AND P0, PT, R2.reuse, UR7, PT ;  /* 0x0000000702007c0c */ /* 0x040fe2000bf06070 */
[C---:B------:R-:W-:Y:S01]  /*06b0*/  VIADD R4, R2.reuse, 0x2 ;  /* 0x0000000202047836 */ /* 0x040fe20000000000 */
[C---:B------:R-:W-:Y:S02]  /*06c0*/  IADD3 R3, PT, PT, R2.reuse, 0x1, RZ ;  /* 0x0000000102037810 */ /* 0x040fe40007ffe0ff */
[----:B------:R-:W-:Y:S02]  /*06d0*/  IADD3 R2, PT, PT, R2, 0x3, RZ ;  /* 0x0000000302027810 */ /* 0x000fe40007ffe0ff */
[----:B------:R-:W-:-:S02]  /*06e0*/  ISETP.GE.U32.AND P1, PT, R3, UR7, PT ;  /* 0x0000000703007c0c */ /* 0x000fc4000bf26070 */
[----:B------:R-:W-:Y:S02]  /*06f0*/  ISETP.GE.U32.AND P2, PT, R4, UR7, PT ;  /* 0x0000000704007c0c */ /* 0x000fe4000bf46070 */
[----:B------:R-:W-:-:S03]  /*0700*/  ISETP.GE.U32.AND P3, PT, R2, UR7, PT ;  /* 0x0000000702007c0c */ /* 0x000fc6000bf66070 */
[----:B------:R-:W1:Y:S01]  /*0710*/  @!P0 LDC.64 R10, c[0x0][0x388] ;  /* 0x0000e200ff0a8b82 */ /* 0x000e620000000a00 */
[----:B------:R-:W-:-:S05]  /*0720*/  @!P0 IADD3 R15, PT, PT, R19, R22, RZ ;  /* 0x00000016130f8210 */ /* 0x000fca0007ffe0ff */
[C---:B------:R-:W-:Y:S02]  /*0730*/  @!P1 IADD3 R17, PT, PT, R22.reuse, 0x1, R19 ;  /* 0x0000000116119810 */ /* 0x040fe40007ffe013 */
[----:B------:R-:W2:Y:S01]  /*0740*/  @!P1 LDC.64 R8, c[0x0][0x388] ;  /* 0x0000e200ff089b82 */ /* 0x000ea20000000a00 */
[----:B0-----:R-:W-:Y:S01]  /*0750*/  IMAD.WIDE R6, R13, 0x4, R6 ;  /* 0x000000040d067825 */ /* 0x001fe200078e0206 */
[----:B------:R-:W-:-:S04]  /*0760*/  @!P2 IADD3 R13, PT, PT, R22, 0x2, R19 ;  /* 0x00000002160da810 */ /* 0x000fc80007ffe013 */
[----:B------:R-:W3:Y:S02]  /*0770*/  @!P0 LDG.E R12, desc[UR8][R6.64] ;  /* 0x00000008060c8981 */ /* 0x000ee4000c1e1900 */
[----:B------:R-:W0:Y:S02]  /*0780*/  @!P2 LDC.64 R4, c[0x0][0x388] ;  /* 0x0000e200ff04ab82 */ /* 0x000e240000000a00 */
[----:B------:R-:W4:Y:S06]  /*0790*/  @!P2 LDG.E R14, desc[UR8][R6.64+-0x8] ;  /* 0xfffff808060ea981 */ /* 0x000f2c000c1e1900 */
[----:B------:R-:W5:Y:S01]  /*07a0*/  @!P3 LDC.64 R2, c[0x0][0x388] ;  /* 0x0000e200ff02bb82 */ /* 0x000f620000000a00 */
[----:B-1----:R-:W-:Y:S01]  /*07b0*/  @!P0 IMAD.WIDE.U32 R10, R15, 0x4, R10 ;  /* 0x000000040f0a8825 */ /* 0x002fe200078e000a */
[----:B------:R-:W-:-:S05]  /*07c0*/  @!P3 IADD3 R15, PT, PT, R22, 0x3, R19 ;  /* 0x00000003160fb810 */ /* 0x000fca0007ffe013 */
[----:B------:R-:W3:Y:S01]  /*07d0*/  @!P0 LDG.E R11, desc[UR8][R10.64] ;  /* 0x000000080a0b8981 */ /* 0x000ee2000c1e1900 */
[----:B--2---:R-:W-:-:S06]  /*07e0*/  @!P1 IMAD.WIDE.U32 R8, R17, 0x4, R8 ;  /* 0x0000000411089825 */ /* 0x004fcc00078e0008 */
[----:B------:R-:W2:Y:S01]  /*07f0*/  @!P1 LDG.E R9, desc[UR8][R8.64] ;  /* 0x0000000808099981 */ /* 0x000ea2000c1e1900 */
[----:B0-----:R-:W-:-:S03]  /*0800*/  @!P2 IMAD.WIDE.U32 R4, R13, 0x4, R4 ;  /* 0x000000040d04a825 */ /* 0x001fc600078e0004 */
[----:B------:R-:W2:Y:S04]  /*0810*/  @!P1 LDG.E R13, desc[UR8][R6.64+-0x4] ;  /* 0xfffffc08060d9981 */ /* 0x000ea8000c1e1900 */
[----:B------:R-:W4:Y:S01]  /*0820*/  @!P2 LDG.E R5, desc[UR8][R4.64] ;  /* 0x000000080405a981 */ /* 0x000f22000c1e1900 */
[----:B-----5:R-:W-:-:S03]  /*0830*/  @!P3 IMAD.WIDE.U32 R2, R15, 0x4, R2 ;  /* 0x000000040f02b825 */ /* 0x020fc600078e0002 */
[----:B------:R-:W5:Y:S04]  /*0840*/  @!P3 LDG.E R15, desc[UR8][R6.64+-0xc] ;  /* 0xfffff408060fb981 */ /* 0x000f68000c1e1900 */
[----:B------:R-:W5:Y:S01]  /*0850*/  @!P3 LDG.E R3, desc[UR8][R2.64] ;  /* 0x000000080203b981 */ /* 0x000f62000c1e1900 */
[----:B------:R-:W-:Y:S02]  /*0860*/  VIADD R22, R22, 0x4 ;  /* 0x0000000416167836 */ /* 0x000fe40000000000 */
[----:B---3--:R-:W-:-:S04]  /*0870*/  @!P0 FFMA R18, R11, R12, R18 ;  /* 0x0000000c0b128223 */ /* 0x008fc80000000012 */
[----:B--2---:R-:W-:-:S04]  /*0880*/  @!P1 FFMA R18, R9, R13, R18 ;  /* 0x0000000d09129223 */ /* 0x004fc80000000012 */
[----:B----4-:R-:W-:-:S04]  /*0890*/  @!P2 FFMA R18, R5, R14, R18 ;  /* 0x0000000e0512a223 */ /* 0x010fc80000000012 */
[----:B-----5:R-:W-:-:S07]  /*08a0*/  @!P3 FFMA R18, R3, R15, R18 ;  /* 0x0000000f0312b223 */ /* 0x020fce0000000012 */
.L_x_10:
[----:B------:R-:W-:Y:S05]  /*08b0*/  BRA.U UP1, `(.L_x_11) ;  /* 0x0000000101507547 */ /* 0x000fea000b800000 */
[C---:B------:R-:W-:Y:S02]  /*08c0*/  IADD3 R2, PT, PT, R22.reuse, R0, RZ ;  /* 0x0000000016027210 */ /* 0x040fe40007ffe0ff */
[----:B------:R-:W-:Y:S02]  /*08d0*/  IADD3 R9, PT, PT, -R22, UR6, RZ ;  /* 0x0000000616097c10 */ /* 0x000fe4000fffe1ff */
[C---:B------:R-:W-:Y:S02]  /*08e0*/  ISETP.GE.U32.AND P0, PT, R2.reuse, UR7, PT ;  /* 0x0000000702007c0c */ /* 0x040fe4000bf06070 */
[----:B------:R-:W-:-:S04]  /*08f0*/  IADD3 R2, PT, PT, R2, 0x1, RZ ;  /* 0x0000000102027810 */ /* 0x000fc80007ffe0ff */
[----:B------:R-:W-:Y:S02]  /*0900*/  ISETP.GE.U32.AND P1, PT, R2, UR7, PT ;  /* 0x0000000702007c0c */ /* 0x000fe4000bf26070 */
[----:B------:R-:W0:Y:S05]  /*0910*/  LDC.64 R2, c[0x0][0x390] ;  /* 0x0000e400ff027b82 */ /* 0x000e2a0000000a00 */
[----:B------:R-:W-:-:S03]  /*0920*/  @!P0 IMAD.IADD R11, R19, 0x1, R22 ;  /* 0x00000001130b8824 */ /* 0x000fc600078e0216 */
[----:B------:R-:W1:Y:S03]  /*0930*/  @!P0 LDC.64 R4, c[0x0][0x388] ;  /* 0x0000e200ff048b82 */ /* 0x000e660000000a00 */
[----:B------:R-:W-:-:S05]  /*0940*/  @!P1 IADD3 R13, PT, PT, R22, 0x1, R19 ;  /* 0x00000001160d9810 */ /* 0x000fca0007ffe013 */
[----:B------:R-:W2:Y:S01]  /*0950*/  @!P1 LDC.64 R6, c[0x0][0x388] ;  /* 0x0000e200ff069b82 */ /* 0x000ea20000000a00 */
[----:B0-----:R-:W-:-:S05]  /*0960*/  IMAD.WIDE R2, R9, 0x4, R2 ;  /* 0x0000000409027825 */ /* 0x001fca00078e0202 */
[----:B------:R-:W3:Y:S01]  /*0970*/  @!P0 LDG.E R9, desc[UR8][R2.64] ;  /* 0x0000000802098981 */ /* 0x000ee2000c1e1900 */
[----:B-1----:R-:W-:-:S03]  /*0980*/  @!P0 IMAD.WIDE.U32 R4, R11, 0x4, R4 ;  /* 0x000000040b048825 */ /* 0x002fc600078e0004 */
[----:B------:R-:W4:Y:S04]  /*0990*/  @!P1 LDG.E R11, desc[UR8][R2.64+-0x4] ;  /* 0xfffffc08020b9981 */ /* 0x000f28000c1e1900 */
[----:B------:R-:W3:Y:S01]  /*09a0*/  @!P0 LDG.E R5, desc[UR8][R4.64] ;  /* 0x0000000804058981 */ /* 0x000ee2000c1e1900 */
[----:B--2---:R-:W-:-:S06]  /*09b0*/  @!P1 IMAD.WIDE.U32 R6, R13, 0x4, R6 ;  /* 0x000000040d069825 */ /* 0x004fcc00078e0006 */
[----:B------:R-:W4:Y:S01]  /*09c0*/  @!P1 LDG.E R7, desc[UR8][R6.64] ;  /* 0x0000000806079981 */ /* 0x000f22000c1e1900 */
[----:B------:R-:W-:Y:S01]  /*09d0*/  IADD3 R22, PT, PT, R22, 0x2, RZ ;  /* 0x0000000216167810 */ /* 0x000fe20007ffe0ff */
[----:B---3--:R-:W-:-:S04]  /*09e0*/  @!P0 FFMA R18, R5, R9, R18 ;  /* 0x0000000905128223 */ /* 0x008fc80000000012 */
[----:B----4-:R-:W-:-:S07]  /*09f0*/  @!P1 FFMA R18, R7, R11, R18 ;  /* 0x0000000b07129223 */ /* 0x010fce0000000012 */
.L_x_11:
[----:B------:R-:W-:Y:S01]  /*0a00*/  IADD3 R0, PT, PT, R0, R22, RZ ;  /* 0x0000001600007210 */ /* 0x000fe20007ffe0ff */
[----:B------:R-:W-:Y:S03]  /*0a10*/  BSSY.RECONVERGENT B0, `(.L_x_7) ;  /* 0x000000c000007945 */ /* 0x000fe60003800200 */
[----:B------:R-:W-:-:S13]  /*0a20*/  ISETP.GE.U32.AND P0, PT, R0, UR7, PT ;  /* 0x0000000700007c0c */ /* 0x000fda000bf06070 */
[----:B------:R-:W-:Y:S05]  /*0a30*/  @P0 BRA `(.L_x_12) ;  /* 0x0000000000240947 */ /* 0x000fea0003800000 */
[----:B------:R-:W0:Y:S01]  /*0a40*/  LDC.64 R2, c[0x0][0x388] ;  /* 0x0000e200ff027b82 */ /* 0x000e220000000a00 */
[----:B------:R-:W-:Y:S02]  /*0a50*/  IADD3 R7, PT, PT, R19, R22, RZ ;  /* 0x0000001613077210 */ /* 0x000fe40007ffe0ff */
[----:B------:R-:W-:-:S05]  /*0a60*/  IADD3 R9, PT, PT, -R22, UR6, RZ ;  /* 0x0000000616097c10 */ /* 0x000fca000fffe1ff */
[----:B------:R-:W1:Y:S01]  /*0a70*/  LDC.64 R4, c[0x0][0x390] ;  /* 0x0000e400ff047b82 */ /* 0x000e620000000a00 */
[----:B0-----:R-:W-:-:S06]  /*0a80*/  IMAD.WIDE.U32 R2, R7, 0x4, R2 ;  /* 0x0000000407027825 */ /* 0x001fcc00078e0002 */
[----:B------:R-:W2:Y:S01]  /*0a90*/  LDG.E R3, desc[UR8][R2.64] ;  /* 0x0000000802037981 */ /* 0x000ea2000c1e1900 */
[----:B-1----:R-:W-:-:S06]  /*0aa0*/  IMAD.WIDE R4, R9, 0x4, R4 ;  /* 0x0000000409047825 */ /* 0x002fcc00078e0204 */
[----:B------:R-:W2:Y:S02]  /*0ab0*/  LDG.E R4, desc[UR8][R4.64] ;  /* 0x0000000804047981 */ /* 0x000ea4000c1e1900 */
[----:B--2---:R-:W-:-:S07]  /*0ac0*/  FFMA R18, R3, R4, R18 ;  /* 0x0000000403127223 */ /* 0x004fce0000000012 */
.L_x_12:
[----:B------:R-:W-:Y:S05]  /*0ad0*/  BSYNC.RECONVERGENT B0 ;  /* 0x0000000000007941 */ /* 0x000fea0003800200 */
.L_x_7:
[----:B------:R-:W0:Y:S02]  /*0ae0*/  LDC.64 R2, c[0x0][0x380] ;  /* 0x0000e000ff027b82 */ /* 0x000e240000000a00 */
[----:B0-----:R-:W-:-:S05]  /*0af0*/  IMAD.WIDE.U32 R2, R19, 0x4, R2 ;  /* 0x0000000413027825 */ /* 0x001fca00078e0002 */
[----:B------:R-:W-:Y:S01]  /*0b00*/  STG.E desc[UR8][R2.64], R18 ;  /* 0x0000001202007986 */ /* 0x000fe2000c101908 */
[----:B------:R-:W-:Y:S05]  /*0b10*/  EXIT ;  /* 0x000000000000794d */ /* 0x000fea0003800000 */
.L_x_13:
        /* <DEDUP_REMOVED lines=14> */
.L_x_15:


//--------------------- .nv.shared.reserved.0     --------------------------
	.section	.nv.shared.reserved.0,"aw",@nobits
	.weak		__nv_reservedSMEM_offset_0_alias
	.size		__nv_reservedSMEM_offset_0_alias, 0, 64
	.other		__nv_reservedSMEM_offset_0_alias,@"STO_CUDA_RESERVED_SHARED STV_DEFAULT"
__nv_reservedSMEM_offset_0_alias:
	.zero		0
	.zero		64


//--------------------- .nv.constant0._Z20convolutionColumnGPUPfS_S_i --------------------------
	.section	.nv.constant0._Z20convolutionColumnGPUPfS_S_i,"a",@progbits
	.sectionflags	@""
	.align	4
.nv.constant0._Z20convolutionColumnGPUPfS_S_i:
	.zero		924


//--------------------- .nv.constant0._Z17convolutionRowGPUPfS_S_i --------------------------
	.section	.nv.constant0._Z17convolutionRowGPUPfS_S_i,"a",@progbits
	.sectionflags	@""
	.align	4
.nv.constant0._Z17convolutionRowGPUPfS_S_i:
	.zero		924


//--------------------- SYMBOLS --------------------------

	.type		.nv.reservedSmem.offset0,@object
	.size		.nv.reservedSmem.offset0,0x4
